	.target	sm_90a

	.elftype	@"ET_EXEC"


//--------------------- .note.nv.tkinfo           --------------------------
	.section	.note.nv.tkinfo,"",@"SHT_NOTE"
	.sectionflags	@"SHF_NOTE_NV_TKINFO"
	.tkinfo
        /*0018*/ 	.word	0x00000002
        /*0030*/ 	.string	""
        /*0030*/ 	.string	"ptxas"
        /*0030*/ 	.string	"Cuda compilation tools, release 13.0, V13.0.88"
        /*0030*/ 	.string	"Build cuda_13.0.r13.0/compiler.36424714_0"
        /*0030*/ 	.string	"-arch sm_90a -m 64 "



//--------------------- .note.nv.cuinfo           --------------------------
	.section	.note.nv.cuinfo,"",@"SHT_NOTE"
	.sectionflags	@"SHF_NOTE_NV_CUINFO"
        /*0018*/ 	.short	0x0002
        /*001a*/ 	.short	0x005a
        /*001c*/ 	.short	0x0082
	.zero		2


//--------------------- .nv.info                  --------------------------
	.section	.nv.info,"",@"SHT_CUDA_INFO"
	.align	4


	//----- nvinfo : EIATTR_REGCOUNT
	.align		4
        /*0000*/ 	.byte	0x04, 0x2f
        /*0002*/ 	.short	(.L_15 - .L_14)
	.align		4
.L_14:
        /*0004*/ 	.word	index@(_ZN7cutlass13device_kernelINS_4gemm6kernel13GemmUniversalIN4cute5tupleIJiiiiEEENS1_10collective13CollectiveMmaINS1_34MainloopSm90TmaGmmaWarpSpecializedILi3ENS5_IJNS4_1CILi1EEENSA_ILi2EEESB_EEENS1_35KernelTmaWarpSpecializedCooperativeEEENS5_IJNSA_ILi256EEENSA_ILi64EEENSA_ILi128EEEEEENS_10bfloat16_tENS5_IJlSB_lEEESK_SL_NS4_8TiledMMAINS4_8MMA_AtomIJNS4_4SM904GMMA27MMA_64x64x16_F32BF16BF16_SSILNSP_5MajorE0ELSR_0ELNSP_7ScaleInE1ELSS_1EEEEEENS4_6LayoutINS5_IJSC_SB_SB_EEENS5_IJSB_NSA_ILi0EEESX_EEEEENS5_IJNS4_10UnderscoreES10_S10_EEEEENS4_23SM90_TMA_LOAD_MULTICASTENS4_14ComposedLayoutINS4_7SwizzleILi3ELi4ELi3EEENS4_18smem_ptr_flag_bitsILi16EEENSV_INS5_IJNSA_ILi8EEESH_EEENS5_IJSH_SB_EEEEEEEvNS4_8identityENS4_13SM90_TMA_LOADES1D_vS1E_EENS_8epilogue10collective6detail29Sm90TmaWarpSpecializedAdapterINS1I_15DefaultEpilogueISK_SL_SL_NS1H_6thread17LinearCombinationISK_Li1EffLNS1M_9ScaleType4KindE0ELNS_15FloatRoundStyleE2ESK_EENS1_15EpilogueDefaultEEEEEvvEEEEvNT_6ParamsE)
        /*0008*/ 	.word	0x000000a8


	//----- nvinfo : EIATTR_FRAME_SIZE
	.align		4
.L_15:
        /*000c*/ 	.byte	0x04, 0x11
        /*000e*/ 	.short	(.L_17 - .L_16)
	.align		4
.L_16:
        /*0010*/ 	.word	index@(_ZN7cutlass13device_kernelINS_4gemm6kernel13GemmUniversalIN4cute5tupleIJiiiiEEENS1_10collective13CollectiveMmaINS1_34MainloopSm90TmaGmmaWarpSpecializedILi3ENS5_IJNS4_1CILi1EEENSA_ILi2EEESB_EEENS1_35KernelTmaWarpSpecializedCooperativeEEENS5_IJNSA_ILi256EEENSA_ILi64EEENSA_ILi128EEEEEENS_10bfloat16_tENS5_IJlSB_lEEESK_SL_NS4_8TiledMMAINS4_8MMA_AtomIJNS4_4SM904GMMA27MMA_64x64x16_F32BF16BF16_SSILNSP_5MajorE0ELSR_0ELNSP_7ScaleInE1ELSS_1EEEEEENS4_6LayoutINS5_IJSC_SB_SB_EEENS5_IJSB_NSA_ILi0EEESX_EEEEENS5_IJNS4_10UnderscoreES10_S10_EEEEENS4_23SM90_TMA_LOAD_MULTICASTENS4_14ComposedLayoutINS4_7SwizzleILi3ELi4ELi3EEENS4_18smem_ptr_flag_bitsILi16EEENSV_INS5_IJNSA_ILi8EEESH_EEENS5_IJSH_SB_EEEEEEEvNS4_8identityENS4_13SM90_TMA_LOADES1D_vS1E_EENS_8epilogue10collective6detail29Sm90TmaWarpSpecializedAdapterINS1I_15DefaultEpilogueISK_SL_SL_NS1H_6thread17LinearCombinationISK_Li1EffLNS1M_9ScaleType4KindE0ELNS_15FloatRoundStyleE2ESK_EENS1_15EpilogueDefaultEEEEEvvEEEEvNT_6ParamsE)
        /*0014*/ 	.word	0x00000000


	//----- nvinfo : EIATTR_MIN_STACK_SIZE
	.align		4
.L_17:
        /*0018*/ 	.byte	0x04, 0x12
        /*001a*/ 	.short	(.L_19 - .L_18)
	.align		4
.L_18:
        /*001c*/ 	.word	index@(_ZN7cutlass13device_kernelINS_4gemm6kernel13GemmUniversalIN4cute5tupleIJiiiiEEENS1_10collective13CollectiveMmaINS1_34MainloopSm90TmaGmmaWarpSpecializedILi3ENS5_IJNS4_1CILi1EEENSA_ILi2EEESB_EEENS1_35KernelTmaWarpSpecializedCooperativeEEENS5_IJNSA_ILi256EEENSA_ILi64EEENSA_ILi128EEEEEENS_10bfloat16_tENS5_IJlSB_lEEESK_SL_NS4_8TiledMMAINS4_8MMA_AtomIJNS4_4SM904GMMA27MMA_64x64x16_F32BF16BF16_SSILNSP_5MajorE0ELSR_0ELNSP_7ScaleInE1ELSS_1EEEEEENS4_6LayoutINS5_IJSC_SB_SB_EEENS5_IJSB_NSA_ILi0EEESX_EEEEENS5_IJNS4_10UnderscoreES10_S10_EEEEENS4_23SM90_TMA_LOAD_MULTICASTENS4_14ComposedLayoutINS4_7SwizzleILi3ELi4ELi3EEENS4_18smem_ptr_flag_bitsILi16EEENSV_INS5_IJNSA_ILi8EEESH_EEENS5_IJSH_SB_EEEEEEEvNS4_8identityENS4_13SM90_TMA_LOADES1D_vS1E_EENS_8epilogue10collective6detail29Sm90TmaWarpSpecializedAdapterINS1I_15DefaultEpilogueISK_SL_SL_NS1H_6thread17LinearCombinationISK_Li1EffLNS1M_9ScaleType4KindE0ELNS_15FloatRoundStyleE2ESK_EENS1_15EpilogueDefaultEEEEEvvEEEEvNT_6ParamsE)
        /*0020*/ 	.word	0x00000000
.L_19:


//--------------------- .nv.compat                --------------------------
	.section	.nv.compat,"",@"SHT_CUDA_COMPAT_INFO"
	.align	4
        /*0000*/ 	.byte	0x02, 0x09, 0x01, 0x00, 0x02, 0x02, 0x04, 0x00, 0x02, 0x05, 0x05, 0x00, 0x03, 0x07, 0x01, 0x01
        /*0010*/ 	.byte	0x02, 0x03, 0x01, 0x00, 0x02, 0x06, 0x01, 0x00, 0x04, 0x0b, 0x08, 0x00, 0x00, 0x00, 0x00, 0x00
        /*0020*/ 	.byte	0x00, 0x00, 0x00, 0x00


//--------------------- .nv.info._ZN7cutlass13device_kernelINS_4gemm6kernel13GemmUniversalIN4cute5tupleIJiiiiEEENS1_10collective13CollectiveMmaINS1_34MainloopSm90TmaGmmaWarpSpecializedILi3ENS5_IJNS4_1CILi1EEENSA_ILi2EEESB_EEENS1_35KernelTmaWarpSpecializedCooperativeEEENS5_IJNSA_ILi256EEENSA_ILi64EEENSA_ILi128EEEEEENS_10bfloat16_tENS5_IJlSB_lEEESK_SL_NS4_8TiledMMAINS4_8MMA_AtomIJNS4_4SM904GMMA27MMA_64x64x16_F32BF16BF16_SSILNSP_5MajorE0ELSR_0ELNSP_7ScaleInE1ELSS_1EEEEEENS4_6LayoutINS5_IJSC_SB_SB_EEENS5_IJSB_NSA_ILi0EEESX_EEEEENS5_IJNS4_10UnderscoreES10_S10_EEEEENS4_23SM90_TMA_LOAD_MULTICASTENS4_14ComposedLayoutINS4_7SwizzleILi3ELi4ELi3EEENS4_18smem_ptr_flag_bitsILi16EEENSV_INS5_IJNSA_ILi8EEESH_EEENS5_IJSH_SB_EEEEEEEvNS4_8identityENS4_13SM90_TMA_LOADES1D_vS1E_EENS_8epilogue10collective6detail29Sm90TmaWarpSpecializedAdapterINS1I_15DefaultEpilogueISK_SL_SL_NS1H_6thread17LinearCombinationISK_Li1EffLNS1M_9ScaleType4KindE0ELNS_15FloatRoundStyleE2ESK_EENS1_15EpilogueDefaultEEEEEvvEEEEvNT_6ParamsE --------------------------
	.section	.nv.info._ZN7cutlass13device_kernelINS_4gemm6kernel13GemmUniversalIN4cute5tupleIJiiiiEEENS1_10collective13CollectiveMmaINS1_34MainloopSm90TmaGmmaWarpSpecializedILi3ENS5_IJNS4_1CILi1EEENSA_ILi2EEESB_EEENS1_35KernelTmaWarpSpecializedCooperativeEEENS5_IJNSA_ILi256EEENSA_ILi64EEENSA_ILi128EEEEEENS_10bfloat16_tENS5_IJlSB_lEEESK_SL_NS4_8TiledMMAINS4_8MMA_AtomIJNS4_4SM904GMMA27MMA_64x64x16_F32BF16BF16_SSILNSP_5MajorE0ELSR_0ELNSP_7ScaleInE1ELSS_1EEEEEENS4_6LayoutINS5_IJSC_SB_SB_EEENS5_IJSB_NSA_ILi0EEESX_EEEEENS5_IJNS4_10UnderscoreES10_S10_EEEEENS4_23SM90_TMA_LOAD_MULTICASTENS4_14ComposedLayoutINS4_7SwizzleILi3ELi4ELi3EEENS4_18smem_ptr_flag_bitsILi16EEENSV_INS5_IJNSA_ILi8EEESH_EEENS5_IJSH_SB_EEEEEEEvNS4_8identityENS4_13SM90_TMA_LOADES1D_vS1E_EENS_8epilogue10collective6detail29Sm90TmaWarpSpecializedAdapterINS1I_15DefaultEpilogueISK_SL_SL_NS1H_6thread17LinearCombinationISK_Li1EffLNS1M_9ScaleType4KindE0ELNS_15FloatRoundStyleE2ESK_EENS1_15EpilogueDefaultEEEEEvvEEEEvNT_6ParamsE,"",@"SHT_CUDA_INFO"
	.sectionflags	@""
	.align	4


	//----- nvinfo : EIATTR_CUDA_API_VERSION
	.align		4
        /*0000*/ 	.byte	0x04, 0x37
        /*0002*/ 	.short	(.L_21 - .L_20)
.L_20:
        /*0004*/ 	.word	0x00000082


	//----- nvinfo : EIATTR_KPARAM_INFO
	.align		4
.L_21:
        /*0008*/ 	.byte	0x04, 0x17
        /*000a*/ 	.short	(.L_23 - .L_22)
.L_22:
        /*000c*/ 	.word	0x00000000
        /*0010*/ 	.short	0x0000
        /*0012*/ 	.short	0x0070
        /*0014*/ 	.byte	0x00, 0xf0, 0x01, 0x10


	//----- nvinfo : EIATTR_SPARSE_MMA_MASK
	.align		4
.L_23:
        /*0018*/ 	.byte	0x03, 0x50
        /*001a*/ 	.short	0x0000


	//----- nvinfo : EIATTR_MAXREG_COUNT
	.align		4
        /*001c*/ 	.byte	0x03, 0x1b
        /*001e*/ 	.short	0x00a8


	//----- nvinfo : EIATTR_NUM_BARRIERS
	.align		4
        /*0020*/ 	.byte	0x02, 0x4c
        /*0022*/ 	.byte	0x01
	.zero		1


	//----- nvinfo : EIATTR_EXTERNS
	.align		4
        /*0024*/ 	.byte	0x04, 0x0f
        /*0026*/ 	.short	(.L_25 - .L_24)


	//   ....[0]....
	.align		4
.L_24:
        /*0028*/ 	.word	index@(__assertfail)


	//----- nvinfo : EIATTR_MERCURY_ISA_VERSION
	.align		4
.L_25:
        /*002c*/ 	.byte	0x03, 0x5f
        /*002e*/ 	.short	0x0101


	//----- nvinfo : EIATTR_INT_WARP_WIDE_INSTR_OFFSETS
	.align		4
        /*0030*/ 	.byte	0x04, 0x31
        /*0032*/ 	.short	(.L_27 - .L_26)


	//   ....[0]....
.L_26:
        /*0034*/ 	.word	0x00000460


	//   ....[1]....
        /*0038*/ 	.word	0x00000480


	//   ....[2]....
        /*003c*/ 	.word	0x00000610


	//   ....[3]....
        /*0040*/ 	.word	0x00002840


	//----- nvinfo : EIATTR_COOP_GROUP_MASK_REGIDS
	.align		4
.L_27:
        /*0044*/ 	.byte	0x04, 0x29
        /*0046*/ 	.short	(.L_29 - .L_28)


	//   ....[0]....
.L_28:
        /*0048*/ 	.word	0xffffffff


	//   ....[1]....
        /*004c*/ 	.word	0xffffffff


	//   ....[2]....
        /*0050*/ 	.word	0xffffffff


	//   ....[3]....
        /*0054*/ 	.word	0xffffffff


	//   ....[4]....
        /*0058*/ 	.word	0xffffffff


	//   ....[5]....
        /*005c*/ 	.word	0xffffffff


	//----- nvinfo : EIATTR_COOP_GROUP_INSTR_OFFSETS
	.align		4
.L_29:
        /*0060*/ 	.byte	0x04, 0x28
        /*0062*/ 	.short	(.L_31 - .L_30)


	//   ....[0]....
.L_30:
        /*0064*/ 	.word	0x00000060


	//   ....[1]....
        /*0068*/ 	.word	0x00000070


	//   ....[2]....
        /*006c*/ 	.word	0x00000130


	//   ....[3]....
        /*0070*/ 	.word	0x000002a0


	//   ....[4]....
        /*0074*/ 	.word	0x00000770


	//   ....[5]....
        /*0078*/ 	.word	0x00001430


	//----- nvinfo : EIATTR_REG_RECONFIG
	.align		4
.L_31:
        /*007c*/ 	.byte	0x01, 0x54
	.zero		2


	//----- nvinfo : EIATTR_SYSCALL_OFFSETS
	.align		4
        /*0080*/ 	.byte	0x04, 0x46
        /*0082*/ 	.short	(.L_33 - .L_32)


	//   ....[0]....
.L_32:
        /*0084*/ 	.word	0x00001620


	//----- nvinfo : EIATTR_MBARRIER_INSTR_OFFSETS
	.align		4
.L_33:
        /*0088*/ 	.byte	0x04, 0x39
        /*008a*/ 	.short	(.L_35 - .L_34)


	//   ....[0]....
.L_34:
        /*008c*/ 	.word	0x00000230
        /*0090*/ 	.word	0x000000ff
        /*0094*/ 	.word	0x00000000
        /*0098*/ 	.short	0x0100
        /*009a*/ 	.byte	0x08
	.zero		1


	//   ....[1]....
        /*009c*/ 	.word	0x00000240
        /*00a0*/ 	.word	0x000000ff
        /*00a4*/ 	.word	0x00000018
        /*00a8*/ 	.short	0x0100
        /*00aa*/ 	.byte	0x08
	.zero		1


	//   ....[2]....
        /*00ac*/ 	.word	0x00000250
        /*00b0*/ 	.word	0x000000ff
        /*00b4*/ 	.word	0x00000008
        /*00b8*/ 	.short	0x0100
        /*00ba*/ 	.byte	0x08
	.zero		1


	//   ....[3]....
        /*00bc*/ 	.word	0x00000260
        /*00c0*/ 	.word	0x000000ff
        /*00c4*/ 	.word	0x00000020
        /*00c8*/ 	.short	0x0100
        /*00ca*/ 	.byte	0x08
	.zero		1


	//   ....[4]....
        /*00cc*/ 	.word	0x00000270
        /*00d0*/ 	.word	0x000000ff
        /*00d4*/ 	.word	0x00000010
        /*00d8*/ 	.short	0x0100
        /*00da*/ 	.byte	0x08
	.zero		1


	//   ....[5]....
        /*00dc*/ 	.word	0x00000280
        /*00e0*/ 	.word	0x000000ff
        /*00e4*/ 	.word	0x00000028
        /*00e8*/ 	.short	0x0100
        /*00ea*/ 	.byte	0x08
	.zero		1


	//   ....[6]....
        /*00ec*/ 	.word	0x000006a0
        /*00f0*/ 	.word	0x000000ff
        /*00f4*/ 	.word	0x00000040
        /*00f8*/ 	.short	0x0100
        /*00fa*/ 	.byte	0x06
	.zero		1


	//   ....[7]....
        /*00fc*/ 	.word	0x00000720
        /*0100*/ 	.word	0x000000ff
        /*0104*/ 	.word	0x00000048
        /*0108*/ 	.short	0x0100
        /*010a*/ 	.byte	0x06
	.zero		1


	//   ....[8]....
        /*010c*/ 	.word	0x000016e0
        /*0110*/ 	.word	0x00000003
        /*0114*/ 	.word	0x00000000
        /*0118*/ 	.short	0x010a
        /*011a*/ 	.byte	0x3f
	.zero		1


	//   ....[9]....
        /*011c*/ 	.word	0x00001740
        /*0120*/ 	.word	0x00000003
        /*0124*/ 	.word	0x00000000
        /*0128*/ 	.short	0x010a
        /*012a*/ 	.byte	0x3f
	.zero		1


	//   ....[10]....
        /*012c*/ 	.word	0x00001f90
        /*0130*/ 	.word	0x00000005
        /*0134*/ 	.word	0x00000000
        /*0138*/ 	.short	0x010a
        /*013a*/ 	.byte	0x3f
	.zero		1


	//   ....[11]....
        /*013c*/ 	.word	0x00001fd0
        /*0140*/ 	.word	0x00000005
        /*0144*/ 	.word	0x00000000
        /*0148*/ 	.short	0x010a
        /*014a*/ 	.byte	0x3f
	.zero		1


	//   ....[12]....
        /*014c*/ 	.word	0x000026f0
        /*0150*/ 	.word	0x00000004
        /*0154*/ 	.word	0x00000000
        /*0158*/ 	.short	0x0101
        /*015a*/ 	.byte	0x3f
	.zero		1


	//   ....[13]....
        /*015c*/ 	.word	0x000028e0
        /*0160*/ 	.word	0x00000000
        /*0164*/ 	.word	0x00000000
        /*0168*/ 	.short	0x0101
        /*016a*/ 	.byte	0x3f
	.zero		1


	//   ....[14]....
        /*016c*/ 	.word	0x00008380
        /*0170*/ 	.word	0x00000017
        /*0174*/ 	.word	0x00000018
        /*0178*/ 	.short	0x010a
        /*017a*/ 	.byte	0x3f
	.zero		1


	//   ....[15]....
        /*017c*/ 	.word	0x000087d0
        /*0180*/ 	.word	0x00000006
        /*0184*/ 	.word	0x00000048
        /*0188*/ 	.short	0x0101
        /*018a*/ 	.byte	0x3f
	.zero		1


	//   ....[16]....
        /*018c*/ 	.word	0x00008f10
        /*0190*/ 	.word	0x00000007
        /*0194*/ 	.word	0x00000000
        /*0198*/ 	.short	0x010a
        /*019a*/ 	.byte	0x3f
	.zero		1


	//   ....[17]....
        /*019c*/ 	.word	0x00008f90
        /*01a0*/ 	.word	0x00000004
        /*01a4*/ 	.word	0x00000000
        /*01a8*/ 	.short	0x010a
        /*01aa*/ 	.byte	0x3f
	.zero		1


	//   ....[18]....
        /*01ac*/ 	.word	0x00009020
        /*01b0*/ 	.word	0x00000005
        /*01b4*/ 	.word	0x00000000
        /*01b8*/ 	.short	0x010a
        /*01ba*/ 	.byte	0x3f
	.zero		1


	//   ....[19]....
        /*01bc*/ 	.word	0x00009080
        /*01c0*/ 	.word	0x00000003
        /*01c4*/ 	.word	0x00000000
        /*01c8*/ 	.short	0x010a
        /*01ca*/ 	.byte	0x3f
	.zero		1


	//   ....[20]....
        /*01cc*/ 	.word	0x000090d0
        /*01d0*/ 	.word	0x00000005
        /*01d4*/ 	.word	0x00000000
        /*01d8*/ 	.short	0x010a
        /*01da*/ 	.byte	0x3f
	.zero		1


	//   ....[21]....
        /*01dc*/ 	.word	0x000091a0
        /*01e0*/ 	.word	0x00000017
        /*01e4*/ 	.word	0x00000018
        /*01e8*/ 	.short	0x010a
        /*01ea*/ 	.byte	0x3f
	.zero		1


	//   ....[22]....
        /*01ec*/ 	.word	0x00009270
        /*01f0*/ 	.word	0x00000007
        /*01f4*/ 	.word	0x00000000
        /*01f8*/ 	.short	0x010a
        /*01fa*/ 	.byte	0x3f
	.zero		1


	//   ....[23]....
        /*01fc*/ 	.word	0x000092c0
        /*0200*/ 	.word	0x00000004
        /*0204*/ 	.word	0x00000000
        /*0208*/ 	.short	0x010a
        /*020a*/ 	.byte	0x3f
	.zero		1


	//----- nvinfo : EIATTR_NUM_MBARRIERS
	.align		4
.L_35:
        /*020c*/ 	.byte	0x03, 0x38
        /*020e*/ 	.short	0x0008


	//----- nvinfo : EIATTR_EXIT_INSTR_OFFSETS
	.align		4
        /*0210*/ 	.byte	0x04, 0x1c
        /*0212*/ 	.short	(.L_37 - .L_36)


	//   ....[0]....
.L_36:
        /*0214*/ 	.word	0x00000950


	//   ....[1]....
        /*0218*/ 	.word	0x00001170


	//   ....[2]....
        /*021c*/ 	.word	0x00007b10


	//   ....[3]....
        /*0220*/ 	.word	0x00008070


	//   ....[4]....
        /*0224*/ 	.word	0x00009070


	//----- nvinfo : EIATTR_MAX_THREADS
	.align		4
.L_37:
        /*0228*/ 	.byte	0x04, 0x05
        /*022a*/ 	.short	(.L_39 - .L_38)
.L_38:
        /*022c*/ 	.word	0x00000180
        /*0230*/ 	.word	0x00000001
        /*0234*/ 	.word	0x00000001


	//----- nvinfo : EIATTR_CRS_STACK_SIZE
	.align		4
.L_39:
        /*0238*/ 	.byte	0x04, 0x1e
        /*023a*/ 	.short	(.L_41 - .L_40)
.L_40:
        /*023c*/ 	.word	0x00000000


	//----- nvinfo : EIATTR_CBANK_PARAM_SIZE
	.align		4
.L_41:
        /*0240*/ 	.byte	0x03, 0x19
        /*0242*/ 	.short	0x0470


	//----- nvinfo : EIATTR_PARAM_CBANK
	.align		4
        /*0244*/ 	.byte	0x04, 0x0a
        /*0246*/ 	.short	(.L_43 - .L_42)
	.align		4
.L_42:
        /*0248*/ 	.word	index@(.nv.constant0._ZN7cutlass13device_kernelINS_4gemm6kernel13GemmUniversalIN4cute5tupleIJiiiiEEENS1_10collective13CollectiveMmaINS1_34MainloopSm90TmaGmmaWarpSpecializedILi3ENS5_IJNS4_1CILi1EEENSA_ILi2EEESB_EEENS1_35KernelTmaWarpSpecializedCooperativeEEENS5_IJNSA_ILi256EEENSA_ILi64EEENSA_ILi128EEEEEENS_10bfloat16_tENS5_IJlSB_lEEESK_SL_NS4_8TiledMMAINS4_8MMA_AtomIJNS4_4SM904GMMA27MMA_64x64x16_F32BF16BF16_SSILNSP_5MajorE0ELSR_0ELNSP_7ScaleInE1ELSS_1EEEEEENS4_6LayoutINS5_IJSC_SB_SB_EEENS5_IJSB_NSA_ILi0EEESX_EEEEENS5_IJNS4_10UnderscoreES10_S10_EEEEENS4_23SM90_TMA_LOAD_MULTICASTENS4_14ComposedLayoutINS4_7SwizzleILi3ELi4ELi3EEENS4_18smem_ptr_flag_bitsILi16EEENSV_INS5_IJNSA_ILi8EEESH_EEENS5_IJSH_SB_EEEEEEEvNS4_8identityENS4_13SM90_TMA_LOADES1D_vS1E_EENS_8epilogue10collective6detail29Sm90TmaWarpSpecializedAdapterINS1I_15DefaultEpilogueISK_SL_SL_NS1H_6thread17LinearCombinationISK_Li1EffLNS1M_9ScaleType4KindE0ELNS_15FloatRoundStyleE2ESK_EENS1_15EpilogueDefaultEEEEEvvEEEEvNT_6ParamsE)
        /*024c*/ 	.short	0x0210
        /*024e*/ 	.short	0x0470


	//----- nvinfo : EIATTR_SW_WAR
	.align		4
.L_43:
        /*0250*/ 	.byte	0x04, 0x36
        /*0252*/ 	.short	(.L_45 - .L_44)
.L_44:
        /*0254*/ 	.word	0x00000008
.L_45:


//--------------------- .nv.callgraph             --------------------------
	.section	.nv.callgraph,"",@"SHT_CUDA_CALLGRAPH"
	.align	4
	.sectionentsize	8
	.align		4
        /*0000*/ 	.word	0x00000000
	.align		4
        /*0004*/ 	.word	0xffffffff
	.align		4
        /*0008*/ 	.word	index@(_ZN7cutlass13device_kernelINS_4gemm6kernel13GemmUniversalIN4cute5tupleIJiiiiEEENS1_10collective13CollectiveMmaINS1_34MainloopSm90TmaGmmaWarpSpecializedILi3ENS5_IJNS4_1CILi1EEENSA_ILi2EEESB_EEENS1_35KernelTmaWarpSpecializedCooperativeEEENS5_IJNSA_ILi256EEENSA_ILi64EEENSA_ILi128EEEEEENS_10bfloat16_tENS5_IJlSB_lEEESK_SL_NS4_8TiledMMAINS4_8MMA_AtomIJNS4_4SM904GMMA27MMA_64x64x16_F32BF16BF16_SSILNSP_5MajorE0ELSR_0ELNSP_7ScaleInE1ELSS_1EEEEEENS4_6LayoutINS5_IJSC_SB_SB_EEENS5_IJSB_NSA_ILi0EEESX_EEEEENS5_IJNS4_10UnderscoreES10_S10_EEEEENS4_23SM90_TMA_LOAD_MULTICASTENS4_14ComposedLayoutINS4_7SwizzleILi3ELi4ELi3EEENS4_18smem_ptr_flag_bitsILi16EEENSV_INS5_IJNSA_ILi8EEESH_EEENS5_IJSH_SB_EEEEEEEvNS4_8identityENS4_13SM90_TMA_LOADES1D_vS1E_EENS_8epilogue10collective6detail29Sm90TmaWarpSpecializedAdapterINS1I_15DefaultEpilogueISK_SL_SL_NS1H_6thread17LinearCombinationISK_Li1EffLNS1M_9ScaleType4KindE0ELNS_15FloatRoundStyleE2ESK_EENS1_15EpilogueDefaultEEEEEvvEEEEvNT_6ParamsE)
	.align		4
        /*000c*/ 	.word	index@(__assertfail)
	.align		4
        /*0010*/ 	.word	0x00000000
	.align		4
        /*0014*/ 	.word	0xfffffffe
	.align		4
        /*0018*/ 	.word	0x00000000
	.align		4
        /*001c*/ 	.word	0xfffffffd
	.align		4
        /*0020*/ 	.word	0x00000000
	.align		4
        /*0024*/ 	.word	0xfffffffc


//--------------------- .nv.constant4             --------------------------
	.section	.nv.constant4,"a",@progbits
	.align	8
	.align		8
.nv.constant4:
        /*0000*/ 	.dword	__assertfail
	.align		8
        /*0008*/ 	.dword	__unnamed_1
	.align		8
        /*0010*/ 	.dword	_ZN39_INTERNAL_1ba11725_4_k_cu_0f088e7e_29044cuda3std3__45__cpo5beginE
	.align		8
        /*0018*/ 	.dword	_ZN39_INTERNAL_1ba11725_4_k_cu_0f088e7e_29044cuda3std3__45__cpo3endE
	.align		8
        /*0020*/ 	.dword	_ZN39_INTERNAL_1ba11725_4_k_cu_0f088e7e_29044cuda3std3__45__cpo6cbeginE
	.align		8
        /*0028*/ 	.dword	_ZN39_INTERNAL_1ba11725_4_k_cu_0f088e7e_29044cuda3std3__45__cpo4cendE
	.align		8
        /*0030*/ 	.dword	_ZN39_INTERNAL_1ba11725_4_k_cu_0f088e7e_29044cuda3std3__441_GLOBAL__N__1ba11725_4_k_cu_0f088e7e_29046ignoreE
	.align		8
        /*0038*/ 	.dword	_ZN39_INTERNAL_1ba11725_4_k_cu_0f088e7e_29044cuda3std3__419piecewise_constructE
	.align		8
        /*0040*/ 	.dword	_ZN39_INTERNAL_1ba11725_4_k_cu_0f088e7e_29044cuda3std3__48in_placeE
	.align		8
        /*0048*/ 	.dword	_ZN39_INTERNAL_1ba11725_4_k_cu_0f088e7e_29044cuda3std6ranges3__45__cpo4swapE
	.align		8
        /*0050*/ 	.dword	_ZN39_INTERNAL_1ba11725_4_k_cu_0f088e7e_29044cuda3std6ranges3__45__cpo9iter_moveE
	.align		8
        /*0058*/ 	.dword	_ZN39_INTERNAL_1ba11725_4_k_cu_0f088e7e_29044cute7productE
	.align		8
        /*0060*/ 	.dword	_ZN39_INTERNAL_1ba11725_4_k_cu_0f088e7e_29044cute1_E
	.align		8
        /*0068*/ 	.dword	$str$22
	.align		8
        /*0070*/ 	.dword	$str$23


//--------------------- .text._ZN7cutlass13device_kernelINS_4gemm6kernel13GemmUniversalIN4cute5tupleIJiiiiEEENS1_10collective13CollectiveMmaINS1_34MainloopSm90TmaGmmaWarpSpecializedILi3ENS5_IJNS4_1CILi1EEENSA_ILi2EEESB_EEENS1_35KernelTmaWarpSpecializedCooperativeEEENS5_IJNSA_ILi256EEENSA_ILi64EEENSA_ILi128EEEEEENS_10bfloat16_tENS5_IJlSB_lEEESK_SL_NS4_8TiledMMAINS4_8MMA_AtomIJNS4_4SM904GMMA27MMA_64x64x16_F32BF16BF16_SSILNSP_5MajorE0ELSR_0ELNSP_7ScaleInE1ELSS_1EEEEEENS4_6LayoutINS5_IJSC_SB_SB_EEENS5_IJSB_NSA_ILi0EEESX_EEEEENS5_IJNS4_10UnderscoreES10_S10_EEEEENS4_23SM90_TMA_LOAD_MULTICASTENS4_14ComposedLayoutINS4_7SwizzleILi3ELi4ELi3EEENS4_18smem_ptr_flag_bitsILi16EEENSV_INS5_IJNSA_ILi8EEESH_EEENS5_IJSH_SB_EEEEEEEvNS4_8identityENS4_13SM90_TMA_LOADES1D_vS1E_EENS_8epilogue10collective6detail29Sm90TmaWarpSpecializedAdapterINS1I_15DefaultEpilogueISK_SL_SL_NS1H_6thread17LinearCombinationISK_Li1EffLNS1M_9ScaleType4KindE0ELNS_15FloatRoundStyleE2ESK_EENS1_15EpilogueDefaultEEEEEvvEEEEvNT_6ParamsE --------------------------
	.section	.text._ZN7cutlass13device_kernelINS_4gemm6kernel13GemmUniversalIN4cute5tupleIJiiiiEEENS1_10collective13CollectiveMmaINS1_34MainloopSm90TmaGmmaWarpSpecializedILi3ENS5_IJNS4_1CILi1EEENSA_ILi2EEESB_EEENS1_35KernelTmaWarpSpecializedCooperativeEEENS5_IJNSA_ILi256EEENSA_ILi64EEENSA_ILi128EEEEEENS_10bfloat16_tENS5_IJlSB_lEEESK_SL_NS4_8TiledMMAINS4_8MMA_AtomIJNS4_4SM904GMMA27MMA_64x64x16_F32BF16BF16_SSILNSP_5MajorE0ELSR_0ELNSP_7ScaleInE1ELSS_1EEEEEENS4_6LayoutINS5_IJSC_SB_SB_EEENS5_IJSB_NSA_ILi0EEESX_EEEEENS5_IJNS4_10UnderscoreES10_S10_EEEEENS4_23SM90_TMA_LOAD_MULTICASTENS4_14ComposedLayoutINS4_7SwizzleILi3ELi4ELi3EEENS4_18smem_ptr_flag_bitsILi16EEENSV_INS5_IJNSA_ILi8EEESH_EEENS5_IJSH_SB_EEEEEEEvNS4_8identityENS4_13SM90_TMA_LOADES1D_vS1E_EENS_8epilogue10collective6detail29Sm90TmaWarpSpecializedAdapterINS1I_15DefaultEpilogueISK_SL_SL_NS1H_6thread17LinearCombinationISK_Li1EffLNS1M_9ScaleType4KindE0ELNS_15FloatRoundStyleE2ESK_EENS1_15EpilogueDefaultEEEEEvvEEEEvNT_6ParamsE,"ax",@progbits
	.align	128
.text._ZN7cutlass13device_kernelINS_4gemm6kernel13GemmUniversalIN4cute5tupleIJiiiiEEENS1_10collective13CollectiveMmaINS1_34MainloopSm90TmaGmmaWarpSpecializedILi3ENS5_IJNS4_1CILi1EEENSA_ILi2EEESB_EEENS1_35KernelTmaWarpSpecializedCooperativeEEENS5_IJNSA_ILi256EEENSA_ILi64EEENSA_ILi128EEEEEENS_10bfloat16_tENS5_IJlSB_lEEESK_SL_NS4_8TiledMMAINS4_8MMA_AtomIJNS4_4SM904GMMA27MMA_64x64x16_F32BF16BF16_SSILNSP_5MajorE0ELSR_0ELNSP_7ScaleInE1ELSS_1EEEEEENS4_6LayoutINS5_IJSC_SB_SB_EEENS5_IJSB_NSA_ILi0EEESX_EEEEENS5_IJNS4_10UnderscoreES10_S10_EEEEENS4_23SM90_TMA_LOAD_MULTICASTENS4_14ComposedLayoutINS4_7SwizzleILi3ELi4ELi3EEENS4_18smem_ptr_flag_bitsILi16EEENSV_INS5_IJNSA_ILi8EEESH_EEENS5_IJSH_SB_EEEEEEEvNS4_8identityENS4_13SM90_TMA_LOADES1D_vS1E_EENS_8epilogue10collective6detail29Sm90TmaWarpSpecializedAdapterINS1I_15DefaultEpilogueISK_SL_SL_NS1H_6thread17LinearCombinationISK_Li1EffLNS1M_9ScaleType4KindE0ELNS_15FloatRoundStyleE2ESK_EENS1_15EpilogueDefaultEEEEEvvEEEEvNT_6ParamsE:
        .type           _ZN7cutlass13device_kernelINS_4gemm6kernel13GemmUniversalIN4cute5tupleIJiiiiEEENS1_10collective13CollectiveMmaINS1_34MainloopSm90TmaGmmaWarpSpecializedILi3ENS5_IJNS4_1CILi1EEENSA_ILi2EEESB_EEENS1_35KernelTmaWarpSpecializedCooperativeEEENS5_IJNSA_ILi256EEENSA_ILi64EEENSA_ILi128EEEEEENS_10bfloat16_tENS5_IJlSB_lEEESK_SL_NS4_8TiledMMAINS4_8MMA_AtomIJNS4_4SM904GMMA27MMA_64x64x16_F32BF16BF16_SSILNSP_5MajorE0ELSR_0ELNSP_7ScaleInE1ELSS_1EEEEEENS4_6LayoutINS5_IJSC_SB_SB_EEENS5_IJSB_NSA_ILi0EEESX_EEEEENS5_IJNS4_10UnderscoreES10_S10_EEEEENS4_23SM90_TMA_LOAD_MULTICASTENS4_14ComposedLayoutINS4_7SwizzleILi3ELi4ELi3EEENS4_18smem_ptr_flag_bitsILi16EEENSV_INS5_IJNSA_ILi8EEESH_EEENS5_IJSH_SB_EEEEEEEvNS4_8identityENS4_13SM90_TMA_LOADES1D_vS1E_EENS_8epilogue10collective6detail29Sm90TmaWarpSpecializedAdapterINS1I_15DefaultEpilogueISK_SL_SL_NS1H_6thread17LinearCombinationISK_Li1EffLNS1M_9ScaleType4KindE0ELNS_15FloatRoundStyleE2ESK_EENS1_15EpilogueDefaultEEEEEvvEEEEvNT_6ParamsE,@function
        .size           _ZN7cutlass13device_kernelINS_4gemm6kernel13GemmUniversalIN4cute5tupleIJiiiiEEENS1_10collective13CollectiveMmaINS1_34MainloopSm90TmaGmmaWarpSpecializedILi3ENS5_IJNS4_1CILi1EEENSA_ILi2EEESB_EEENS1_35KernelTmaWarpSpecializedCooperativeEEENS5_IJNSA_ILi256EEENSA_ILi64EEENSA_ILi128EEEEEENS_10bfloat16_tENS5_IJlSB_lEEESK_SL_NS4_8TiledMMAINS4_8MMA_AtomIJNS4_4SM904GMMA27MMA_64x64x16_F32BF16BF16_SSILNSP_5MajorE0ELSR_0ELNSP_7ScaleInE1ELSS_1EEEEEENS4_6LayoutINS5_IJSC_SB_SB_EEENS5_IJSB_NSA_ILi0EEESX_EEEEENS5_IJNS4_10UnderscoreES10_S10_EEEEENS4_23SM90_TMA_LOAD_MULTICASTENS4_14ComposedLayoutINS4_7SwizzleILi3ELi4ELi3EEENS4_18smem_ptr_flag_bitsILi16EEENSV_INS5_IJNSA_ILi8EEESH_EEENS5_IJSH_SB_EEEEEEEvNS4_8identityENS4_13SM90_TMA_LOADES1D_vS1E_EENS_8epilogue10collective6detail29Sm90TmaWarpSpecializedAdapterINS1I_15DefaultEpilogueISK_SL_SL_NS1H_6thread17LinearCombinationISK_Li1EffLNS1M_9ScaleType4KindE0ELNS_15FloatRoundStyleE2ESK_EENS1_15EpilogueDefaultEEEEEvvEEEEvNT_6ParamsE,(.L_x_193 - _ZN7cutlass13device_kernelINS_4gemm6kernel13GemmUniversalIN4cute5tupleIJiiiiEEENS1_10collective13CollectiveMmaINS1_34MainloopSm90TmaGmmaWarpSpecializedILi3ENS5_IJNS4_1CILi1EEENSA_ILi2EEESB_EEENS1_35KernelTmaWarpSpecializedCooperativeEEENS5_IJNSA_ILi256EEENSA_ILi64EEENSA_ILi128EEEEEENS_10bfloat16_tENS5_IJlSB_lEEESK_SL_NS4_8TiledMMAINS4_8MMA_AtomIJNS4_4SM904GMMA27MMA_64x64x16_F32BF16BF16_SSILNSP_5MajorE0ELSR_0ELNSP_7ScaleInE1ELSS_1EEEEEENS4_6LayoutINS5_IJSC_SB_SB_EEENS5_IJSB_NSA_ILi0EEESX_EEEEENS5_IJNS4_10UnderscoreES10_S10_EEEEENS4_23SM90_TMA_LOAD_MULTICASTENS4_14ComposedLayoutINS4_7SwizzleILi3ELi4ELi3EEENS4_18smem_ptr_flag_bitsILi16EEENSV_INS5_IJNSA_ILi8EEESH_EEENS5_IJSH_SB_EEEEEEEvNS4_8identityENS4_13SM90_TMA_LOADES1D_vS1E_EENS_8epilogue10collective6detail29Sm90TmaWarpSpecializedAdapterINS1I_15DefaultEpilogueISK_SL_SL_NS1H_6thread17LinearCombinationISK_Li1EffLNS1M_9ScaleType4KindE0ELNS_15FloatRoundStyleE2ESK_EENS1_15EpilogueDefaultEEEEEvvEEEEvNT_6ParamsE)
        .other          _ZN7cutlass13device_kernelINS_4gemm6kernel13GemmUniversalIN4cute5tupleIJiiiiEEENS1_10collective13CollectiveMmaINS1_34MainloopSm90TmaGmmaWarpSpecializedILi3ENS5_IJNS4_1CILi1EEENSA_ILi2EEESB_EEENS1_35KernelTmaWarpSpecializedCooperativeEEENS5_IJNSA_ILi256EEENSA_ILi64EEENSA_ILi128EEEEEENS_10bfloat16_tENS5_IJlSB_lEEESK_SL_NS4_8TiledMMAINS4_8MMA_AtomIJNS4_4SM904GMMA27MMA_64x64x16_F32BF16BF16_SSILNSP_5MajorE0ELSR_0ELNSP_7ScaleInE1ELSS_1EEEEEENS4_6LayoutINS5_IJSC_SB_SB_EEENS5_IJSB_NSA_ILi0EEESX_EEEEENS5_IJNS4_10UnderscoreES10_S10_EEEEENS4_23SM90_TMA_LOAD_MULTICASTENS4_14ComposedLayoutINS4_7SwizzleILi3ELi4ELi3EEENS4_18smem_ptr_flag_bitsILi16EEENSV_INS5_IJNSA_ILi8EEESH_EEENS5_IJSH_SB_EEEEEEEvNS4_8identityENS4_13SM90_TMA_LOADES1D_vS1E_EENS_8epilogue10collective6detail29Sm90TmaWarpSpecializedAdapterINS1I_15DefaultEpilogueISK_SL_SL_NS1H_6thread17LinearCombinationISK_Li1EffLNS1M_9ScaleType4KindE0ELNS_15FloatRoundStyleE2ESK_EENS1_15EpilogueDefaultEEEEEvvEEEEvNT_6ParamsE,@"STO_CUDA_ENTRY STV_DEFAULT"
_ZN7cutlass13device_kernelINS_4gemm6kernel13GemmUniversalIN4cute5tupleIJiiiiEEENS1_10collective13CollectiveMmaINS1_34MainloopSm90TmaGmmaWarpSpecializedILi3ENS5_IJNS4_1CILi1EEENSA_ILi2EEESB_EEENS1_35KernelTmaWarpSpecializedCooperativeEEENS5_IJNSA_ILi256EEENSA_ILi64EEENSA_ILi128EEEEEENS_10bfloat16_tENS5_IJlSB_lEEESK_SL_NS4_8TiledMMAINS4_8MMA_AtomIJNS4_4SM904GMMA27MMA_64x64x16_F32BF16BF16_SSILNSP_5MajorE0ELSR_0ELNSP_7ScaleInE1ELSS_1EEEEEENS4_6LayoutINS5_IJSC_SB_SB_EEENS5_IJSB_NSA_ILi0EEESX_EEEEENS5_IJNS4_10UnderscoreES10_S10_EEEEENS4_23SM90_TMA_LOAD_MULTICASTENS4_14ComposedLayoutINS4_7SwizzleILi3ELi4ELi3EEENS4_18smem_ptr_flag_bitsILi16EEENSV_INS5_IJNSA_ILi8EEESH_EEENS5_IJSH_SB_EEEEEEEvNS4_8identityENS4_13SM90_TMA_LOADES1D_vS1E_EENS_8epilogue10collective6detail29Sm90TmaWarpSpecializedAdapterINS1I_15DefaultEpilogueISK_SL_SL_NS1H_6thread17LinearCombinationISK_Li1EffLNS1M_9ScaleType4KindE0ELNS_15FloatRoundStyleE2ESK_EENS1_15EpilogueDefaultEEEEEvvEEEEvNT_6ParamsE:
[----:B------:R-:W0:Y:S01]  /*0000*/  LDC R1, c[0x0][0x28] ;  /* 0x00000a00ff017b82 */ /* 0x000e220000000800 */
[----:B------:R-:W1:Y:S01]  /*0010*/  S2R R97, SR_TID.X ;  /* 0x0000000000617919 */ /* 0x000e620000002100 */
[----:B------:R-:W-:Y:S01]  /*0020*/  ELECT P0, URZ, PT ;  /* 0x00000000003f782f */ /* 0x000fe20003800000 */
[----:B------:R-:W-:Y:S01]  /*0030*/  BSSY B0, `(.L_x_0) ;  /* 0x000000f000007945 */ /* 0x000fe20003800000 */
[--C-:B-1----:R-:W-:Y:S02]  /*0040*/  SHF.R.U32.HI R0, RZ, 0x5, R97.reuse ;  /* 0x00000005ff007819 */ /* 0x102fe40000011661 */
[----:B------:R-:W-:-:S03]  /*0050*/  SHF.R.U32.HI R6, RZ, 0x7, R97 ;  /* 0x00000007ff067819 */ /* 0x000fc60000011661 */
[----:B------:R-:W1:Y:S04]  /*0060*/  SHFL.IDX PT, R3, R0, RZ, 0x1f ;  /* 0x00001fff00037589 */ /* 0x000e6800000e0000 */
[----:B------:R2:W3:Y:S01]  /*0070*/  SHFL.IDX PT, R2, R6, RZ, 0x1f ;  /* 0x00001fff06027589 */ /* 0x0004e200000e0000 */
[----:B-1----:R-:W-:-:S13]  /*0080*/  ISETP.NE.OR P0, PT, R3, RZ, !P0 ;  /* 0x000000ff0300720c */ /* 0x002fda0004705670 */
[----:B0-23--:R-:W-:Y:S05]  /*0090*/  @P0 BRA `(.L_x_1) ;  /* 0x0000000000200947 */ /* 0x00dfea0003800000 */
[----:B------:R-:W-:Y:S02]  /*00a0*/  ULDC.64 UR4, c[0x0][0x198] ;  /* 0x0000660000047ab9 */ /* 0x000fe40000000a00 */
[----:B------:R-:W-:Y:S02]  /*00b0*/  UIADD3 UR6, UP0, UR4, 0xf0, URZ ;  /* 0x000000f004067890 */ /* 0x000fe4000ff1e03f */
[----:B------:R-:W-:Y:S02]  /*00c0*/  UIADD3 UR4, UP1, UR4, 0x1f0, URZ ;  /* 0x000001f004047890 */ /* 0x000fe4000ff3e03f */
[----:B------:R-:W-:Y:S02]  /*00d0*/  UIADD3.X UR7, URZ, UR5, URZ, UP0, !UPT ;  /* 0x000000053f077290 */ /* 0x000fe400087fe43f */
[----:B------:R-:W-:-:S07]  /*00e0*/  UIADD3.X UR5, URZ, UR5, URZ, UP1, !UPT ;  /* 0x000000053f057290 */ /* 0x000fce0008ffe43f */
[----:B------:R0:W-:Y:S02]  /*00f0*/  UTMACCTL.PF [UR6] ;  /* 0x00000000060079b9 */ /* 0x0001e40008040000 */
[----:B------:R0:W-:Y:S02]  /*0100*/  UTMACCTL.PF [UR4] ;  /* 0x00000000040079b9 */ /* 0x0001e40008040000 */
[----:B0-----:R-:W-:Y:S01]  /*0110*/  NOP ;  /* 0x0000000000007918 */ /* 0x001fe20000000000 */
.L_x_1:
[----:B------:R-:W-:Y:S05]  /*0120*/  BSYNC B0 ;  /* 0x0000000000007941 */ /* 0x000fea0003800000 */
.L_x_0:
[----:B------:R-:W0:Y:S02]  /*0130*/  SHFL.IDX PT, R5, R0, RZ, 0x1f ;  /* 0x00001fff00057589 */ /* 0x000e2400000e0000 */
[----:B0-----:R-:W-:-:S13]  /*0140*/  ISETP.NE.AND P0, PT, R5, RZ, PT ;  /* 0x000000ff0500720c */ /* 0x001fda0003f05270 */
[----:B------:R-:W-:Y:S05]  /*0150*/  @P0 BRA `(.L_x_2) ;  /* 0x0000000000500947 */ /* 0x000fea0003800000 */
[----:B------:R-:W0:Y:S01]  /*0160*/  S2UR UR8, SR_CgaCtaId ;  /* 0x00000000000879c3 */ /* 0x000e220000008800 */
[----:B------:R-:W-:Y:S01]  /*0170*/  UMOV UR4, 0x400 ;  /* 0x0000040000047882 */ /* 0x000fe20000000000 */
[----:B------:R-:W-:Y:S01]  /*0180*/  UMOV UR5, 0x1 ;  /* 0x0000000100057882 */ /* 0x000fe20000000000 */
[----:B------:R-:W-:Y:S01]  /*0190*/  UMOV UR6, 0x4 ;  /* 0x0000000400067882 */ /* 0x000fe20000000000 */
[----:B------:R-:W-:Y:S01]  /*01a0*/  ELECT P0, URZ, PT ;  /* 0x00000000003f782f */ /* 0x000fe20003800000 */
[----:B------:R-:W-:-:S04]  /*01b0*/  UIADD3 UR6, -UR6, 0x100000, URZ ;  /* 0x0010000006067890 */ /* 0x000fc8000fffe13f */
[----:B------:R-:W-:Y:S02]  /*01c0*/  USHF.L.U32 UR7, UR6, 0xb, URZ ;  /* 0x0000000b06077899 */ /* 0x000fe4000800063f */
[----:B------:R-:W-:Y:S02]  /*01d0*/  USHF.L.U32 UR6, UR6, 0x1, URZ ;  /* 0x0000000106067899 */ /* 0x000fe4000800063f */
[----:B0-----:R-:W-:Y:S02]  /*01e0*/  ULEA UR8, UR8, UR4, 0x18 ;  /* 0x0000000408087291 */ /* 0x001fe4000f8ec03f */
[----:B------:R-:W-:-:S04]  /*01f0*/  UIADD3 UR4, -UR5, 0x100000, URZ ;  /* 0x0010000005047890 */ /* 0x000fc8000fffe13f */
[----:B------:R-:W-:Y:S02]  /*0200*/  USHF.L.U32 UR5, UR4, 0xb, URZ ;  /* 0x0000000b04057899 */ /* 0x000fe4000800063f */
[----:B------:R-:W-:Y:S01]  /*0210*/  USHF.L.U32 UR4, UR4, 0x1, URZ ;  /* 0x0000000104047899 */ /* 0x000fe2000800063f */
[----:B------:R-:W0:Y:S11]  /*0220*/  FENCE.VIEW.ASYNC.S ;  /* 0x00000000000073c6 */ /* 0x000e360000000000 */
[----:B0-----:R0:W1:Y:S01]  /*0230*/  SYNCS.EXCH.64 URZ, [UR8], UR4 ;  /* 0x00000004083f75b2 */ /* 0x0010620008000100 */
[----:B------:R0:W2:Y:S01]  /*0240*/  SYNCS.EXCH.64 URZ, [UR8+0x18], UR6 ;  /* 0x00001806083f75b2 */ /* 0x0000a20008000100 */
[----:B------:R0:W3:Y:S01]  /*0250*/  SYNCS.EXCH.64 URZ, [UR8+0x8], UR4 ;  /* 0x00000804083f75b2 */ /* 0x0000e20008000100 */
[----:B------:R0:W4:Y:S01]  /*0260*/  SYNCS.EXCH.64 URZ, [UR8+0x20], UR6 ;  /* 0x00002006083f75b2 */ /* 0x0001220008000100 */
[----:B------:R0:W0:Y:S01]  /*0270*/  SYNCS.EXCH.64 URZ, [UR8+0x10], UR4 ;  /* 0x00001004083f75b2 */ /* 0x0000220008000100 */
[----:B------:R0:W0:Y:S01]  /*0280*/  SYNCS.EXCH.64 URZ, [UR8+0x28], UR6 ;  /* 0x00002806083f75b2 */ /* 0x0000220008000100 */
[----:B------:R-:W-:Y:S01]  /*0290*/  NOP ;  /* 0x0000000000007918 */ /* 0x000fe20000000000 */
.L_x_2:
[----:B------:R-:W5:Y:S01]  /*02a0*/  SHFL.IDX PT, R0, R0, RZ, 0x1f ;  /* 0x00001fff00007589 */ /* 0x000f6200000e0000 */
[----:B------:R-:W-:Y:S01]  /*02b0*/  SHF.R.S32.HI R8, RZ, 0x1f, R97 ;  /* 0x0000001fff087819 */ /* 0x000fe20000011461 */
[----:B0-----:R-:W0:Y:S01]  /*02c0*/  S2UR UR8, SR_CTAID.X ;  /* 0x00000000000879c3 */ /* 0x001e220000002500 */
[----:B------:R-:W-:Y:S01]  /*02d0*/  ELECT P0, URZ, PT ;  /* 0x00000000003f782f */ /* 0x000fe20003800000 */
[----:B------:R-:W1:Y:S01]  /*02e0*/  S2R R4, SR_CTAID.Y ;  /* 0x0000000000047919 */ /* 0x000e620000002600 */
[----:B------:R-:W-:Y:S01]  /*02f0*/  LEA.HI R8, R8, R97, RZ, 0x7 ;  /* 0x0000006108087211 */ /* 0x000fe200078f38ff */
[----:B------:R-:W-:Y:S01]  /*0300*/  ULDC UR4, c[0x0][0x154] ;  /* 0x0000550000047ab9 */ /* 0x000fe20000000800 */
[----:B------:R-:W-:Y:S01]  /*0310*/  SHF.R.S32.HI R10, RZ, 0x1f, R5 ;  /* 0x0000001fff0a7819 */ /* 0x000fe20000011405 */
[----:B------:R-:W-:Y:S01]  /*0320*/  NOP ;  /* 0x0000000000007918 */ /* 0x000fe20000000000 */
[----:B------:R-:W-:Y:S01]  /*0330*/  LOP3.LUT R8, R8, 0xffffff80, RZ, 0xc0, !PT ;  /* 0xffffff8008087812 */ /* 0x000fe200078ec0ff */
[----:B------:R-:W2:Y:S01]  /*0340*/  LDC R14, c[0x0][0x140] ;  /* 0x00005000ff0e7b82 */ /* 0x000ea20000000800 */
[----:B------:R-:W-:Y:S01]  /*0350*/  LEA.HI R10, R10, R5, RZ, 0x2 ;  /* 0x000000050a0a7211 */ /* 0x000fe200078f10ff */
[----:B------:R-:W-:-:S02]  /*0360*/  NOP ;  /* 0x0000000000007918 */ /* 0x000fc40000000000 */
[----:B------:R-:W-:Y:S01]  /*0370*/  IMAD.IADD R8, R97, 0x1, -R8 ;  /* 0x0000000161087824 */ /* 0x000fe200078e0a08 */
[----:B------:R-:W-:-:S03]  /*0380*/  LOP3.LUT R10, R10, 0x3ffffffc, RZ, 0xc0, !PT ;  /* 0x3ffffffc0a0a7812 */ /* 0x000fc600078ec0ff */
[----:B------:R-:W3:Y:S01]  /*0390*/  LDC R12, c[0x0][0x144] ;  /* 0x00005100ff0c7b82 */ /* 0x000ee20000000800 */
[----:B------:R-:W-:Y:S01]  /*03a0*/  SHF.R.S32.HI R7, RZ, 0x1f, R8 ;  /* 0x0000001fff077819 */ /* 0x000fe20000011408 */
[----:B------:R-:W-:Y:S01]  /*03b0*/  IMAD.IADD R10, R5, 0x1, -R10 ;  /* 0x00000001050a7824 */ /* 0x000fe200078e0a0a */
[----:B------:R-:W-:Y:S02]  /*03c0*/  LOP3.LUT P2, RZ, R8, 0x7, RZ, 0xc0, !PT ;  /* 0x0000000708ff7812 */ /* 0x000fe4000784c0ff */
[----:B------:R-:W-:Y:S01]  /*03d0*/  LEA.HI R7, R7, R8, RZ, 0x3 ;  /* 0x0000000807077211 */ /* 0x000fe200078f18ff */
[----:B------:R-:W-:Y:S01]  /*03e0*/  VIADD R8, R2, 0xffffffff ;  /* 0xffffffff02087836 */ /* 0x000fe20000000000 */
[----:B-----5:R-:W-:Y:S02]  /*03f0*/  ISETP.NE.OR P0, PT, R0, RZ, !P0 ;  /* 0x000000ff0000720c */ /* 0x020fe40004705670 */
[--C-:B------:R-:W-:Y:S02]  /*0400*/  SHF.R.S32.HI R0, RZ, 0x3, R7.reuse ;  /* 0x00000003ff007819 */ /* 0x100fe40000011407 */
[----:B------:R-:W-:-:S02]  /*0410*/  SHF.R.S32.HI R7, RZ, 0x1f, R7 ;  /* 0x0000001fff077819 */ /* 0x000fc40000011407 */
[----:B0-----:R-:W-:Y:S02]  /*0420*/  I2FP.F32.U32 R11, UR8 ;  /* 0x00000008000b7c45 */ /* 0x001fe40008201000 */
[----:B------:R-:W-:Y:S02]  /*0430*/  LEA.HI R7, R7, R0, RZ, 0x2 ;  /* 0x0000000007077211 */ /* 0x000fe400078f10ff */
[----:B--2---:R-:W-:Y:S02]  /*0440*/  ISETP.EQ.U32.AND P3, PT, R14, 0x1, PT ;  /* 0x000000010e00780c */ /* 0x004fe40003f62070 */
[----:B-1----:R-:W-:Y:S01]  /*0450*/  I2FP.F32.U32 R9, R4 ;  /* 0x0000000400097245 */ /* 0x002fe20000201000 */
[----:B------:R-:W-:Y:S01]  /*0460*/  VOTEU.ALL UP0, P0 ;  /* 0x00000000003f7886 */ /* 0x000fe20000000000 */
[----:B------:R-:W-:Y:S01]  /*0470*/  LOP3.LUT R7, R7, 0xfffffffc, RZ, 0xc0, !PT ;  /* 0xfffffffc07077812 */ /* 0x000fe200078ec0ff */
[----:B------:R-:W-:Y:S01]  /*0480*/  VOTEU.ALL UP1, P0 ;  /* 0x00000000003f7886 */ /* 0x000fe20000020000 */
[----:B------:R-:W-:Y:S01]  /*0490*/  ISETP.GE.U32.AND P5, PT, R8, 0x2, PT ;  /* 0x000000020800780c */ /* 0x000fe20003fa6070 */
[----:B------:R-:W-:Y:S01]  /*04a0*/  FMUL R13, R9, UR4 ;  /* 0x00000004090d7c20 */ /* 0x000fe20008400000 */
[----:B------:R-:W0:Y:S01]  /*04b0*/  @!UP0 S2UR UR7, SR_CgaCtaId ;  /* 0x00000000000789c3 */ /* 0x000e220000008800 */
[----:B------:R-:W-:Y:S01]  /*04c0*/  ULDC UR4, c[0x0][0x150] ;  /* 0x0000540000047ab9 */ /* 0x000fe20000000800 */
[----:B------:R-:W-:-:S02]  /*04d0*/  IMAD.IADD R7, R0, 0x1, -R7 ;  /* 0x0000000100077824 */ /* 0x000fc400078e0a07 */
[----:B------:R-:W-:Y:S01]  /*04e0*/  FMUL R11, R11, UR4 ;  /* 0x000000040b0b7c20 */ /* 0x000fe20008400000 */
[----:B------:R-:W-:Y:S01]  /*04f0*/  SHF.R.S32.HI R0, RZ, 0x1f, R3 ;  /* 0x0000001fff007819 */ /* 0x000fe20000011403 */
[----:B------:R-:W1:Y:S01]  /*0500*/  F2I.U32.TRUNC.NTZ R13, R13 ;  /* 0x0000000d000d7305 */ /* 0x000e62000020f000 */
[----:B------:R-:W-:Y:S01]  /*0510*/  IMAD R7, R10, 0x4, R7 ;  /* 0x000000040a077824 */ /* 0x000fe200078e0207 */
[----:B------:R-:W-:Y:S01]  /*0520*/  UMOV UR4, 0x20 ;  /* 0x0000002000047882 */ /* 0x000fe20000000000 */
[----:B------:R-:W2:Y:S01]  /*0530*/  LDC R9, c[0x0][0x148] ;  /* 0x00005200ff097b82 */ /* 0x000ea20000000800 */
[----:B------:R-:W-:Y:S01]  /*0540*/  LEA.HI R0, R0, R3, RZ, 0x2 ;  /* 0x0000000300007211 */ /* 0x000fe200078f10ff */
[----:B------:R-:W-:Y:S01]  /*0550*/  IMAD.SHL.U32 R10, R7, 0x4, RZ ;  /* 0x00000004070a7824 */ /* 0x000fe200078e00ff */
[----:B------:R-:W-:Y:S01]  /*0560*/  @!UP0 UMOV UR6, 0x400 ;  /* 0x0000040000068882 */ /* 0x000fe20000000000 */
[----:B------:R-:W-:-:S04]  /*0570*/  @!UP0 UIADD3 UR4, -UR4, 0x100000, URZ ;  /* 0x0010000004048890 */ /* 0x000fc8000fffe13f */
[----:B------:R-:W-:Y:S02]  /*0580*/  @!UP0 USHF.L.U32 UR5, UR4, 0xb, URZ ;  /* 0x0000000b04058899 */ /* 0x000fe4000800063f */
[----:B------:R-:W-:Y:S01]  /*0590*/  @!UP0 USHF.L.U32 UR4, UR4, 0x1, URZ ;  /* 0x0000000104048899 */ /* 0x000fe2000800063f */
[----:B------:R-:W5:Y:S01]  /*05a0*/  F2I.U32.TRUNC.NTZ R11, R11 ;  /* 0x0000000b000b7305 */ /* 0x000f62000020f000 */
[----:B------:R-:W-:Y:S02]  /*05b0*/  LOP3.LUT R0, R0, 0xfffffffc, RZ, 0xc0, !PT ;  /* 0xfffffffc00007812 */ /* 0x000fe400078ec0ff */
[----:B------:R-:W-:-:S03]  /*05c0*/  LOP3.LUT R19, R7, 0xc, R10, 0x78, !PT ;  /* 0x0000000c07137812 */ /* 0x000fc600078e780a */
[----:B------:R-:W-:Y:S02]  /*05d0*/  IMAD.IADD R3, R3, 0x1, -R0 ;  /* 0x0000000103037824 */ /* 0x000fe400078e0a00 */
[----:B-1----:R-:W-:Y:S01]  /*05e0*/  IMAD.MOV R20, RZ, RZ, -R13 ;  /* 0x000000ffff147224 */ /* 0x002fe200078e0a0d */
[----:B0-----:R-:W-:Y:S02]  /*05f0*/  @!UP0 ULEA UR6, UR7, UR6, 0x18 ;  /* 0x0000000607068291 */ /* 0x001fe4000f8ec03f */
[----:B------:R-:W-:Y:S01]  /*0600*/  ISETP.NE.AND P1, PT, R3, 0x3, PT ;  /* 0x000000030300780c */ /* 0x000fe20003f25270 */
[----:B------:R-:W-:Y:S01]  /*0610*/  VOTEU.ALL UP0, P0 ;  /* 0x00000000003f7886 */ /* 0x000fe20000000000 */
[----:B------:R-:W-:Y:S01]  /*0620*/  ISETP.LT.U32.AND P0, PT, R19, 0x2, !P2 ;  /* 0x000000021300780c */ /* 0x000fe20005701070 */
[----:B-----5:R-:W-:Y:S01]  /*0630*/  IMAD.MOV R11, RZ, RZ, -R11 ;  /* 0x000000ffff0b7224 */ /* 0x020fe200078e0a0b */
[----:B------:R-:W-:Y:S02]  /*0640*/  ISETP.EQ.OR P1, PT, R3, RZ, !P1 ;  /* 0x000000ff0300720c */ /* 0x000fe40004f22670 */
[C---:B------:R-:W-:Y:S01]  /*0650*/  ISETP.NE.AND P2, PT, R2.reuse, RZ, PT ;  /* 0x000000ff0200720c */ /* 0x040fe20003f45270 */
[----:B--2---:R-:W-:Y:S01]  /*0660*/  IMAD R0, R9, R20, R4 ;  /* 0x0000001409007224 */ /* 0x004fe200078e0204 */
[----:B------:R-:W-:Y:S01]  /*0670*/  ISETP.EQ.AND P1, PT, R2, RZ, P1 ;  /* 0x000000ff0200720c */ /* 0x000fe20000f22270 */
[----:B---3--:R-:W-:Y:S01]  /*0680*/  IMAD R7, R12, R11, UR8 ;  /* 0x000000080c077e24 */ /* 0x008fe2000f8e020b */
[----:B------:R-:W0:Y:S02]  /*0690*/  FENCE.VIEW.ASYNC.S ;  /* 0x00000000000073c6 */ /* 0x000e240000000000 */
[----:B0-----:R0:W1:Y:S01]  /*06a0*/  @!UP0 SYNCS.EXCH.64 URZ, [UR6+0x40], UR4 ;  /* 0x00004004063f85b2 */ /* 0x0010620008000100 */
[----:B------:R-:W-:-:S02]  /*06b0*/  ISETP.NE.AND P4, PT, R0, R19, PT ;  /* 0x000000130000720c */ /* 0x000fc40003f85270 */
[----:B------:R-:W-:Y:S02]  /*06c0*/  SEL R18, RZ, 0x1, !P1 ;  /* 0x00000001ff127807 */ /* 0x000fe40004800000 */
[----:B------:R-:W-:Y:S02]  /*06d0*/  ISETP.EQ.OR P4, PT, R7, RZ, !P4 ;  /* 0x000000ff0700720c */ /* 0x000fe40006782670 */
[----:B------:R-:W-:Y:S02]  /*06e0*/  LOP3.LUT R0, R97, 0x7f, RZ, 0xc0, !PT ;  /* 0x0000007f61007812 */ /* 0x000fe400078ec0ff */
[----:B------:R-:W-:Y:S02]  /*06f0*/  PLOP3.LUT P0, PT, P0, P4, PT, 0x80, 0x0 ;  /* 0x000000000000781c */ /* 0x000fe40000709070 */
[----:B------:R-:W-:Y:S02]  /*0700*/  SEL R18, R18, 0x2, P5 ;  /* 0x0000000212127807 */ /* 0x000fe40002800000 */
[----:B------:R-:W-:Y:S01]  /*0710*/  P2R R114, PR, RZ, 0x1 ;  /* 0x00000001ff727803 */ /* 0x000fe20000000000 */
[----:B------:R0:W2:Y:S01]  /*0720*/  @!UP1 SYNCS.EXCH.64 URZ, [UR6+0x48], UR4 ;  /* 0x00004804063f95b2 */ /* 0x0000a20008000100 */
[----:B------:R-:W-:Y:S01]  /*0730*/  NOP ;  /* 0x0000000000007918 */ /* 0x000fe20000000000 */
[----:B------:R-:W-:Y:S06]  /*0740*/  @!P3 BRA `(.L_x_3) ;  /* 0x000000000008b947 */ /* 0x000fec0003800000 */
[----:B-12-4-:R-:W-:Y:S01]  /*0750*/  UCGABAR_ARV ;  /* 0x00000000000079c7 */ /* 0x016fe20008000000 */
[----:B------:R-:W-:Y:S05]  /*0760*/  BRA `(.L_x_4) ;  /* 0x0000000000047947 */ /* 0x000fea0003800000 */
.L_x_3:
[----:B-12-4-:R-:W-:Y:S01]  /*0770*/  NOP ;  /* 0x0000000000007918 */ /* 0x016fe20000000000 */
.L_x_4:
[----:B------:R-:W1:Y:S01]  /*0780*/  LDC R2, c[0x0][0x65c] ;  /* 0x00019700ff027b82 */ /* 0x000e620000000800 */
[----:B------:R-:W-:Y:S01]  /*0790*/  LOP3.LUT R5, R5, 0xffffefff, RZ, 0xc0, !PT ;  /* 0xffffefff05057812 */ /* 0x000fe200078ec0ff */
[----:B------:R-:W-:Y:S02]  /*07a0*/  IMAD.U32 R10, RZ, RZ, UR8 ;  /* 0x00000008ff0a7e24 */ /* 0x000fe4000f8e00ff */
[----:B------:R-:W-:Y:S01]  /*07b0*/  IMAD.MOV.U32 R11, RZ, RZ, RZ ;  /* 0x000000ffff0b7224 */ /* 0x000fe200078e00ff */
[----:B-1----:R-:W-:-:S13]  /*07c0*/  ISETP.NE.AND P1, PT, R2, 0x1, PT ;  /* 0x000000010200780c */ /* 0x002fda0003f25270 */
[----:B------:R-:W1:Y:S01]  /*07d0*/  @P1 LDC R17, c[0x0][0x10] ;  /* 0x00000400ff111b82 */ /* 0x000e620000000800 */
[----:B------:R-:W-:Y:S01]  /*07e0*/  @P1 LOP3.LUT R5, R5, 0x1000, RZ, 0xfc, !PT ;  /* 0x0000100005051812 */ /* 0x000fe200078efcff */
[----:B------:R-:W-:Y:S02]  /*07f0*/  @P1 IMAD.MOV.U32 R5, RZ, RZ, RZ ;  /* 0x000000ffff051224 */ /* 0x000fe400078e00ff */
[----:B------:R-:W-:-:S04]  /*0800*/  @P1 IMAD.MOV.U32 R15, RZ, RZ, RZ ;  /* 0x000000ffff0f1224 */ /* 0x000fc800078e00ff */
[----:B------:R-:W2:Y:S01]  /*0810*/  @!P1 LDC R13, c[0x0][0xc] ;  /* 0x00000300ff0d9b82 */ /* 0x000ea20000000800 */
[----:B0-----:R-:W-:Y:S01]  /*0820*/  ULDC UR4, c[0x0][0xc] ;  /* 0x0000030000047ab9 */ /* 0x001fe20000000800 */
[----:B------:R-:W-:Y:S01]  /*0830*/  ULDC UR5, c[0x0][0x10] ;  /* 0x0000040000057ab9 */ /* 0x000fe20000000800 */
[----:B------:R-:W-:Y:S01]  /*0840*/  ULDC UR6, c[0x0][0x14] ;  /* 0x0000050000067ab9 */ /* 0x000fe20000000800 */
[----:B------:R-:W-:-:S04]  /*0850*/  UIMAD.WIDE.U32 UR4, UR4, UR5, URZ ;  /* 0x00000005040472a5 */ /* 0x000fc8000f8e003f */
[----:B------:R-:W-:Y:S02]  /*0860*/  UIMAD.WIDE.U32 UR38, UR4, UR6, URZ ;  /* 0x00000006042672a5 */ /* 0x000fe4000f8e003f */
[----:B------:R-:W-:-:S04]  /*0870*/  UIMAD UR41, UR5, UR6, URZ ;  /* 0x00000006052972a4 */ /* 0x000fc8000f8e023f */
[----:B------:R-:W-:Y:S01]  /*0880*/  UIADD3 UR41, UR39, UR41, URZ ;  /* 0x0000002927297290 */ /* 0x000fe2000fffe03f */
[----:B-1----:R-:W-:-:S04]  /*0890*/  @P1 IMAD.WIDE.U32 R16, R17, UR8, R4 ;  /* 0x0000000811101c25 */ /* 0x002fc8000f8e0004 */
[----:B------:R-:W-:Y:S02]  /*08a0*/  @P1 IMAD.IADD R17, R17, 0x1, R15 ;  /* 0x0000000111111824 */ /* 0x000fe400078e020f */
[----:B--2---:R-:W-:-:S04]  /*08b0*/  @!P1 IMAD.WIDE.U32 R10, R4, R13, R10 ;  /* 0x0000000d040a9225 */ /* 0x004fc800078e000a */
[----:B------:R-:W-:Y:S02]  /*08c0*/  @!P1 IMAD.MOV.U32 R16, RZ, RZ, R10 ;  /* 0x000000ffff109224 */ /* 0x000fe400078e000a */
[----:B------:R-:W-:Y:S01]  /*08d0*/  @!P1 IMAD.MOV.U32 R17, RZ, RZ, R11 ;  /* 0x000000ffff119224 */ /* 0x000fe200078e000b */
[----:B------:R-:W-:Y:S06]  /*08e0*/  @!P3 BRA `(.L_x_5) ;  /* 0x00000000000cb947 */ /* 0x000fec0003800000 */
[----:B------:R-:W-:Y:S01]  /*08f0*/  UCGABAR_WAIT ;  /* 0x0000000000007dc7 */ /* 0x000fe20008000000 */
[----:B------:R-:W-:Y:S01]  /*0900*/  CCTL.IVALL ;  /* 0x00000000ff00798f */ /* 0x000fe20002000000 */
[----:B------:R-:W-:Y:S05]  /*0910*/  BRA `(.L_x_6) ;  /* 0x0000000000047947 */ /* 0x000fea0003800000 */
.L_x_5:
[----:B------:R-:W-:Y:S06]  /*0920*/  BAR.SYNC.DEFER_BLOCKING 0x0 ;  /* 0x0000000000007b1d */ /* 0x000fec0000010000 */
.L_x_6:
[----:B------:R-:W-:Y:S05]  /*0930*/  @!P2 BRA `(.L_x_7) ;  /* 0x000000700078a947 */ /* 0x000fea0003800000 */
[----:B------:R-:W-:-:S13]  /*0940*/  ISETP.GT.U32.AND P0, PT, R8, 0x1, PT ;  /* 0x000000010800780c */ /* 0x000fda0003f04070 */
[----:B------:R-:W-:Y:S05]  /*0950*/  @P0 EXIT ;  /* 0x000000000000094d */ /* 0x000fea0003800000 */
[----:B------:R-:W-:Y:S01]  /*0960*/  ULDC.64 UR4, c[0x0][0x650] ;  /* 0x0001940000047ab9 */ /* 0x000fe20000000a00 */
[----:B------:R-:W-:Y:S01]  /*0970*/  PRMT R3, RZ, 0x7610, R3 ;  /* 0x00007610ff037816 */ /* 0x000fe20000000003 */
[----:B------:R-:W-:Y:S01]  /*0980*/  IMAD.MOV.U32 R109, RZ, RZ, -0x1 ;  /* 0xffffffffff6d7424 */ /* 0x000fe200078e00ff */
[----:B------:R-:W-:Y:S01]  /*0990*/  ISETP.GE.U32.AND P0, PT, R16, UR4, PT ;  /* 0x0000000410007c0c */ /* 0x000fe2000bf06070 */
[----:B------:R-:W-:Y:S02]  /*09a0*/  IMAD.MOV.U32 R102, RZ, RZ, -0x1 ;  /* 0xffffffffff667424 */ /* 0x000fe400078e00ff */
[----:B------:R-:W-:Y:S01]  /*09b0*/  IMAD.MOV.U32 R23, RZ, RZ, -0x1 ;  /* 0xffffffffff177424 */ /* 0x000fe200078e00ff */
[----:B------:R-:W-:-:S13]  /*09c0*/  ISETP.GE.U32.AND.EX P0, PT, R17, UR5, PT, P0 ;  /* 0x0000000511007c0c */ /* 0x000fda000bf06100 */
[----:B------:R-:W-:Y:S05]  /*09d0*/  @P0 BRA `(.L_x_8) ;  /* 0x00000004002c0947 */ /* 0x000fea0003800000 */
[----:B------:R-:W0:Y:S01]  /*09e0*/  LDC.64 R22, c[0x0][0x628] ;  /* 0x00018a00ff167b82 */ /* 0x000e220000000a00 */
[----:B------:R-:W-:Y:S02]  /*09f0*/  IMAD.MOV.U32 R10, RZ, RZ, R16 ;  /* 0x000000ffff0a7224 */ /* 0x000fe400078e0010 */
[----:B------:R-:W-:-:S05]  /*0a00*/  IMAD.MOV.U32 R11, RZ, RZ, R17 ;  /* 0x000000ffff0b7224 */ /* 0x000fca00078e0011 */
[----:B------:R-:W1:Y:S08]  /*0a10*/  LDC R8, c[0x0][0x630] ;  /* 0x00018c00ff087b82 */ /* 0x000e700000000800 */
[----:B------:R-:W2:Y:S01]  /*0a20*/  LDC.64 R24, c[0x0][0x620] ;  /* 0x00018800ff187b82 */ /* 0x000ea20000000a00 */
[----:B0-----:R-:W-:-:S04]  /*0a30*/  ISETP.NE.U32.AND P0, PT, R22, RZ, PT ;  /* 0x000000ff1600720c */ /* 0x001fc80003f05070 */
[----:B------:R-:W-:-:S13]  /*0a40*/  ISETP.NE.AND.EX P0, PT, R23, RZ, PT, P0 ;  /* 0x000000ff1700720c */ /* 0x000fda0003f05300 */
[----:B-12---:R-:W-:Y:S05]  /*0a50*/  @!P0 BRA `(.L_x_9) ;  /* 0x0000000000288947 */ /* 0x006fea0003800000 */
[----:B------:R-:W0:Y:S02]  /*0a60*/  LDC R3, c[0x0][0x634] ;  /* 0x00018d00ff037b82 */ /* 0x000e240000000800 */
[----:B0-----:R-:W-:-:S05]  /*0a70*/  IADD3 R3, P0, R16, R3, RZ ;  /* 0x0000000310037210 */ /* 0x001fca0007f1e0ff */
[----:B------:R-:W-:-:S04]  /*0a80*/  IMAD.X R21, RZ, RZ, R17, P0 ;  /* 0x000000ffff157224 */ /* 0x000fc800000e0611 */
[----:B------:R-:W-:-:S04]  /*0a90*/  IMAD.WIDE.U32 R10, R21, R22, RZ ;  /* 0x00000016150a7225 */ /* 0x000fc800078e00ff */
[----:B------:R-:W-:-:S04]  /*0aa0*/  IMAD.WIDE.U32 R12, P0, R3, R23, R10 ;  /* 0x00000017030c7225 */ /* 0x000fc8000780000a */
[----:B------:R-:W-:-:S04]  /*0ab0*/  IMAD.WIDE.U32 R10, R3, R22, RZ ;  /* 0x00000016030a7225 */ /* 0x000fc800078e00ff */
[----:B------:R-:W-:Y:S01]  /*0ac0*/  IMAD.X R15, RZ, RZ, RZ, P0 ;  /* 0x000000ffff0f7224 */ /* 0x000fe200000e06ff */
[----:B------:R-:W-:Y:S01]  /*0ad0*/  IADD3 RZ, P0, R11, R12, RZ ;  /* 0x0000000c0bff7210 */ /* 0x000fe20007f1e0ff */
[----:B------:R-:W-:-:S04]  /*0ae0*/  IMAD.MOV.U32 R14, RZ, RZ, R13 ;  /* 0x000000ffff0e7224 */ /* 0x000fc800078e000d */
[----:B------:R-:W-:-:S08]  /*0af0*/  IMAD.WIDE.U32.X R10, R21, R23, R14, P0 ;  /* 0x00000017150a7225 */ /* 0x000fd000000e040e */
.L_x_9:
[----:B------:R-:W0:Y:S01]  /*0b00*/  LDC.64 R28, c[0x0][0x640] ;  /* 0x00019000ff1c7b82 */ /* 0x000e220000000a00 */
[-CC-:B------:R-:W-:Y:S01]  /*0b10*/  SHF.R.U64 R27, R10, R8.reuse, R11.reuse ;  /* 0x000000080a1b7219 */ /* 0x180fe2000000120b */
[----:B------:R-:W-:Y:S01]  /*0b20*/  IMAD.MOV.U32 R23, RZ, RZ, 0x1 ;  /* 0x00000001ff177424 */ /* 0x000fe200078e00ff */
[----:B------:R-:W-:Y:S02]  /*0b30*/  SHF.R.U32.HI R3, RZ, R8, R11 ;  /* 0x00000008ff037219 */ /* 0x000fe4000001160b */
[----:B------:R-:W-:-:S03]  /*0b40*/  IADD3 R5, P0, RZ, -R27, RZ ;  /* 0x8000001bff057210 */ /* 0x000fc60007f1e0ff */
[----:B------:R-:W1:Y:S02]  /*0b50*/  LDC R12, c[0x0][0x618] ;  /* 0x00018600ff0c7b82 */ /* 0x000e640000000800 */
[----:B------:R-:W-:Y:S02]  /*0b60*/  IMAD.X R3, RZ, RZ, ~R3, P0 ;  /* 0x000000ffff037224 */ /* 0x000fe400000e0e03 */
[----:B------:R-:W-:-:S04]  /*0b70*/  IMAD.WIDE.U32 R10, R5, R24, R16 ;  /* 0x00000018050a7225 */ /* 0x000fc800078e0010 */
[----:B------:R-:W2:Y:S01]  /*0b80*/  LDC R22, c[0x0][0x608] ;  /* 0x00018200ff167b82 */ /* 0x000ea20000000800 */
[----:B------:R-:W-:Y:S02]  /*0b90*/  IMAD R8, R3, R24, RZ ;  /* 0x0000001803087224 */ /* 0x000fe400078e02ff */
[----:B------:R-:W-:Y:S02]  /*0ba0*/  IMAD.MOV.U32 R3, RZ, RZ, -0x1 ;  /* 0xffffffffff037424 */ /* 0x000fe400078e00ff */
[----:B------:R-:W-:-:S03]  /*0bb0*/  IMAD R5, R5, R25, R8 ;  /* 0x0000001905057224 */ /* 0x000fc600078e0208 */
[----:B------:R-:W3:Y:S01]  /*0bc0*/  LDC R26, c[0x0][0x658] ;  /* 0x00019600ff1a7b82 */ /* 0x000ee20000000800 */
[----:B------:R-:W-:Y:S01]  /*0bd0*/  IMAD.IADD R5, R11, 0x1, R5 ;  /* 0x000000010b057824 */ /* 0x000fe200078e0205 */
[----:B0-----:R-:W-:-:S04]  /*0be0*/  ISETP.NE.U32.AND P0, PT, R28, RZ, PT ;  /* 0x000000ff1c00720c */ /* 0x001fc80003f05070 */
[----:B------:R-:W-:Y:S02]  /*0bf0*/  ISETP.NE.AND.EX P0, PT, R29, RZ, PT, P0 ;  /* 0x000000ff1d00720c */ /* 0x000fe40003f05300 */
[----:B------:R-:W0:Y:S01]  /*0c00*/  LDC R24, c[0x0][0x600] ;  /* 0x00018000ff187b82 */ /* 0x000e220000000800 */
[-CC-:B-1----:R-:W-:Y:S02]  /*0c10*/  SHF.R.U64 R14, R10, R12.reuse, R5.reuse ;  /* 0x0000000c0a0e7219 */ /* 0x182fe40000001205 */
[----:B------:R-:W-:-:S05]  /*0c20*/  SHF.R.U32.HI R5, RZ, R12, R5 ;  /* 0x0000000cff057219 */ /* 0x000fca0000011605 */
[----:B------:R-:W1:Y:S01]  /*0c30*/  LDC R15, c[0x0][0x648] ;  /* 0x00019200ff0f7b82 */ /* 0x000e620000000800 */
[-CC-:B--2---:R-:W-:Y:S02]  /*0c40*/  SHF.R.U64 R31, R14, R22.reuse, R5.reuse ;  /* 0x000000160e1f7219 */ /* 0x184fe40000001205 */
[----:B------:R-:W-:Y:S01]  /*0c50*/  SHF.R.U32.HI R5, RZ, R22, R5 ;  /* 0x00000016ff057219 */ /* 0x000fe20000011605 */
[----:B------:R-:W-:-:S04]  /*0c60*/  IMAD R22, R9, R20, R4 ;  /* 0x0000001409167224 */ /* 0x000fc800078e0204 */
[----:B------:R-:W2:Y:S01]  /*0c70*/  LDC R21, c[0x0][0x638] ;  /* 0x00018e00ff157b82 */ /* 0x000ea20000000800 */
[-CC-:B---3--:R-:W-:Y:S02]  /*0c80*/  SHF.R.U64 R20, R31, R26.reuse, R5.reuse ;  /* 0x0000001a1f147219 */ /* 0x188fe40000001205 */
[-C--:B------:R-:W-:Y:S02]  /*0c90*/  SHF.L.U32 R3, R3, R26.reuse, RZ ;  /* 0x0000001a03037219 */ /* 0x080fe400000006ff */
[----:B------:R-:W-:Y:S01]  /*0ca0*/  SHF.R.U32.HI R5, RZ, R26, R5 ;  /* 0x0000001aff057219 */ /* 0x000fe20000011605 */
[----:B------:R-:W-:Y:S01]  /*0cb0*/  IMAD.MOV.U32 R4, RZ, RZ, R20 ;  /* 0x000000ffff047224 */ /* 0x000fe200078e0014 */
[----:B------:R-:W-:Y:S01]  /*0cc0*/  LOP3.LUT R12, RZ, R3, RZ, 0x33, !PT ;  /* 0x00000003ff0c7212 */ /* 0x000fe200078e33ff */
[----:B------:R-:W3:Y:S01]  /*0cd0*/  LDC R25, c[0x0][0x610] ;  /* 0x00018400ff197b82 */ /* 0x000ee20000000800 */
[----:B------:R-:W-:Y:S05]  /*0ce0*/  @!P0 BRA `(.L_x_10) ;  /* 0x0000000000288947 */ /* 0x000fea0003800000 */
[----:B------:R-:W4:Y:S02]  /*0cf0*/  LDC R3, c[0x0][0x64c] ;  /* 0x00019300ff037b82 */ /* 0x000f240000000800 */
[----:B----4-:R-:W-:-:S05]  /*0d00*/  IADD3 R3, P0, R20, R3, RZ ;  /* 0x0000000314037210 */ /* 0x010fca0007f1e0ff */
        /* <DEDUP_REMOVED lines=8> */
.L_x_10:
[----:B-1----:R-:W-:Y:S01]  /*0d90*/  SHF.R.U64 R4, R4, R15, R5 ;  /* 0x0000000f04047219 */ /* 0x002fe20000001205 */
[----:B0-----:R-:W-:Y:S01]  /*0da0*/  VIADD R5, R24, 0xffffffff ;  /* 0xffffffff18057836 */ /* 0x001fe20000000000 */
[----:B------:R-:W-:Y:S01]  /*0db0*/  SHF.L.U32 R3, R23, R26, RZ ;  /* 0x0000001a17037219 */ /* 0x000fe200000006ff */
[----:B------:R-:W-:Y:S01]  /*0dc0*/  IMAD.MOV.U32 R23, RZ, RZ, R27 ;  /* 0x000000ffff177224 */ /* 0x000fe200078e001b */
[----:B------:R-:W-:Y:S01]  /*0dd0*/  LOP3.LUT R12, R31, R12, RZ, 0xc0, !PT ;  /* 0x0000000c1f0c7212 */ /* 0x000fe200078ec0ff */
[----:B------:R-:W-:Y:S01]  /*0de0*/  IMAD.MOV R8, RZ, RZ, -R4 ;  /* 0x000000ffff087224 */ /* 0x000fe200078e0a04 */
[----:B------:R-:W-:-:S03]  /*0df0*/  SEL R7, R7, R22, !P1 ;  /* 0x0000001607077207 */ /* 0x000fc60004800000 */
[----:B------:R-:W-:Y:S01]  /*0e00*/  IMAD R12, R3, R4, R12 ;  /* 0x00000004030c7224 */ /* 0x000fe200078e020c */
[----:B------:R-:W-:Y:S01]  /*0e10*/  LOP3.LUT R4, R14, R5, RZ, 0xc0, !PT ;  /* 0x000000050e047212 */ /* 0x000fe200078ec0ff */
[----:B--2---:R-:W-:Y:S02]  /*0e20*/  IMAD R3, R8, R21, R20 ;  /* 0x0000001508037224 */ /* 0x004fe400078e0214 */
[----:B---3--:R-:W-:Y:S02]  /*0e30*/  IMAD R7, R12, R25, R7 ;  /* 0x000000190c077224 */ /* 0x008fe400078e0207 */
[----:B------:R-:W-:Y:S02]  /*0e40*/  IMAD.MOV.U32 R5, RZ, RZ, 0x1 ;  /* 0x00000001ff057424 */ /* 0x000fe400078e00ff */
[----:B------:R-:W-:-:S03]  /*0e50*/  IMAD R4, R3, R24, R4 ;  /* 0x0000001803047224 */ /* 0x000fc600078e0204 */
[----:B------:R-:W-:Y:S02]  /*0e60*/  PRMT R3, R5, 0x7610, R3 ;  /* 0x0000761005037816 */ /* 0x000fe40000000003 */
[----:B------:R-:W-:Y:S02]  /*0e70*/  SEL R102, R4, R7, !P1 ;  /* 0x0000000704667207 */ /* 0x000fe40004800000 */
[----:B------:R-:W-:-:S07]  /*0e80*/  SEL R109, R7, R4, !P1 ;  /* 0x00000004076d7207 */ /* 0x000fce0004800000 */
.L_x_8:
[----:B------:R-:W-:-:S08]  /*0e90*/  NOP ;  /* 0x0000000000007918 */ /* 0x000fd00000000000 */
[----:B------:R-:W0:Y:S02]  /*0ea0*/  USETMAXREG.TRY_ALLOC.CTAPOOL UP0, 0xe8 ;  /* 0x000000e8000079c8 */ /* 0x000e240008000600 */
[----:B0-----:R-:W-:-:S13]  /*0eb0*/  PLOP3.LUT P0, PT, PT, PT, UP0, 0x80, 0x0 ;  /* 0x000000000000781c */ /* 0x001fda0003f0f008 */
[----:B------:R-:W-:Y:S05]  /*0ec0*/  @!P0 BRA `(.L_x_8) ;  /* 0xfffffffc00f08947 */ /* 0x000fea000383ffff */
[----:B------:R-:W-:Y:S01]  /*0ed0*/  ULDC.64 UR4, c[0x0][0x598] ;  /* 0x0001660000047ab9 */ /* 0x000fe20000000a00 */
[----:B------:R-:W-:Y:S01]  /*0ee0*/  ULDC.64 UR36, c[0x0][0x208] ;  /* 0x0000820000247ab9 */ /* 0x000fe20000000a00 */
[----:B------:R-:W-:-:S04]  /*0ef0*/  ISETP.NE.U32.AND P0, PT, RZ, UR4, PT ;  /* 0x00000004ff007c0c */ /* 0x000fc8000bf05070 */
[----:B------:R-:W-:-:S13]  /*0f00*/  ISETP.NE.AND.EX P0, PT, RZ, UR5, PT, P0 ;  /* 0x00000005ff007c0c */ /* 0x000fda000bf05300 */
[----:B------:R-:W-:Y:S05]  /*0f10*/  @!P0 BRA `(.L_x_11) ;  /* 0x00000000001c8947 */ /* 0x000fea0003800000 */
[----:B------:R-:W0:Y:S02]  /*0f20*/  LDC.64 R4, c[0x0][0x598] ;  /* 0x00016600ff047b82 */ /* 0x000e240000000a00 */
[----:B0-----:R-:W2:Y:S02]  /*0f30*/  LDG.E.64 R4, desc[UR36][R4.64] ;  /* 0x0000002404047981 */ /* 0x001ea4000c1e1b00 */
[----:B--2---:R-:W-:-:S04]  /*0f40*/  ISETP.NE.U32.AND P0, PT, R4, RZ, PT ;  /* 0x000000ff0400720c */ /* 0x004fc80003f05070 */
[----:B------:R-:W-:-:S13]  /*0f50*/  ISETP.NE.AND.EX P0, PT, R5, RZ, PT, P0 ;  /* 0x000000ff0500720c */ /* 0x000fda0003f05300 */
[----:B------:R-:W-:Y:S05]  /*0f60*/  @!P0 BRA `(.L_x_11) ;  /* 0x0000000000088947 */ /* 0x000fea0003800000 */
[----:B------:R0:W5:Y:S01]  /*0f70*/  LD.E R22, desc[UR36][R4.64] ;  /* 0x0000002404167980 */ /* 0x000162000c101900 */
[----:B------:R-:W-:Y:S05]  /*0f80*/  BRA `(.L_x_12) ;  /* 0x0000000000247947 */ /* 0x000fea0003800000 */
.L_x_11:
[----:B------:R-:W-:Y:S02]  /*0f90*/  ULDC.64 UR4, c[0x0][0x588] ;  /* 0x0001620000047ab9 */ /* 0x000fe40000000a00 */
[----:B------:R-:W-:-:S04]  /*0fa0*/  ISETP.NE.U32.AND P0, PT, RZ, UR4, PT ;  /* 0x00000004ff007c0c */ /* 0x000fc8000bf05070 */
[----:B------:R-:W-:-:S13]  /*0fb0*/  ISETP.NE.AND.EX P0, PT, RZ, UR5, PT, P0 ;  /* 0x00000005ff007c0c */ /* 0x000fda000bf05300 */
[----:B------:R-:W-:Y:S05]  /*0fc0*/  @!P0 BRA `(.L_x_13) ;  /* 0x00000000000c8947 */ /* 0x000fea0003800000 */
[----:B------:R-:W0:Y:S02]  /*0fd0*/  LDC.64 R4, c[0x0][0x588] ;  /* 0x00016200ff047b82 */ /* 0x000e240000000a00 */
[----:B0-----:R1:W5:Y:S01]  /*0fe0*/  LDG.E R22, desc[UR36][R4.64] ;  /* 0x0000002404167981 */ /* 0x001362000c1e1900 */
[----:B------:R-:W-:Y:S05]  /*0ff0*/  BRA `(.L_x_12) ;  /* 0x0000000000087947 */ /* 0x000fea0003800000 */
.L_x_13:
[----:B------:R-:W-:Y:S02]  /*1000*/  ULDC UR4, c[0x0][0x580] ;  /* 0x0001600000047ab9 */ /* 0x000fe40000000800 */
[----:B------:R-:W-:-:S07]  /*1010*/  IMAD.U32 R22, RZ, RZ, UR4 ;  /* 0x00000004ff167e24 */ /* 0x000fce000f8e00ff */
.L_x_12:
[----:B------:R-:W-:Y:S02]  /*1020*/  ULDC.64 UR4, c[0x0][0x5a0] ;  /* 0x0001680000047ab9 */ /* 0x000fe40000000a00 */
[----:B------:R-:W-:-:S04]  /*1030*/  ISETP.NE.U32.AND P0, PT, RZ, UR4, PT ;  /* 0x00000004ff007c0c */ /* 0x000fc8000bf05070 */
[----:B------:R-:W-:-:S13]  /*1040*/  ISETP.NE.AND.EX P0, PT, RZ, UR5, PT, P0 ;  /* 0x00000005ff007c0c */ /* 0x000fda000bf05300 */
[----:B------:R-:W-:Y:S05]  /*1050*/  @!P0 BRA `(.L_x_14) ;  /* 0x00000000001c8947 */ /* 0x000fea0003800000 */
[----:B01----:R-:W0:Y:S02]  /*1060*/  LDC.64 R4, c[0x0][0x5a0] ;  /* 0x00016800ff047b82 */ /* 0x003e240000000a00 */
[----:B0-----:R-:W2:Y:S02]  /*1070*/  LDG.E.64 R4, desc[UR36][R4.64] ;  /* 0x0000002404047981 */ /* 0x001ea4000c1e1b00 */
[----:B--2---:R-:W-:-:S04]  /*1080*/  ISETP.NE.U32.AND P0, PT, R4, RZ, PT ;  /* 0x000000ff0400720c */ /* 0x004fc80003f05070 */
[----:B------:R-:W-:-:S13]  /*1090*/  ISETP.NE.AND.EX P0, PT, R5, RZ, PT, P0 ;  /* 0x000000ff0500720c */ /* 0x000fda0003f05300 */
[----:B------:R-:W-:Y:S05]  /*10a0*/  @!P0 BRA `(.L_x_14) ;  /* 0x0000000000088947 */ /* 0x000fea0003800000 */
[----:B------:R0:W5:Y:S01]  /*10b0*/  LD.E R90, desc[UR36][R4.64] ;  /* 0x00000024045a7980 */ /* 0x000162000c101900 */
[----:B------:R-:W-:Y:S05]  /*10c0*/  BRA `(.L_x_15) ;  /* 0x0000000000247947 */ /* 0x000fea0003800000 */
.L_x_14:
[----:B------:R-:W-:Y:S02]  /*10d0*/  ULDC.64 UR4, c[0x0][0x590] ;  /* 0x0001640000047ab9 */ /* 0x000fe40000000a00 */
[----:B------:R-:W-:-:S04]  /*10e0*/  ISETP.NE.U32.AND P0, PT, RZ, UR4, PT ;  /* 0x00000004ff007c0c */ /* 0x000fc8000bf05070 */
[----:B------:R-:W-:-:S13]  /*10f0*/  ISETP.NE.AND.EX P0, PT, RZ, UR5, PT, P0 ;  /* 0x00000005ff007c0c */ /* 0x000fda000bf05300 */
[----:B------:R-:W-:Y:S05]  /*1100*/  @!P0 BRA `(.L_x_16) ;  /* 0x00000000000c8947 */ /* 0x000fea0003800000 */
[----:B------:R-:W2:Y:S02]  /*1110*/  LDC.64 R90, c[0x0][0x590] ;  /* 0x00016400ff5a7b82 */ /* 0x000ea40000000a00 */
[----:B--2---:R2:W5:Y:S01]  /*1120*/  LDG.E R90, desc[UR36][R90.64] ;  /* 0x000000245a5a7981 */ /* 0x004562000c1e1900 */
[----:B------:R-:W-:Y:S05]  /*1130*/  BRA `(.L_x_15) ;  /* 0x0000000000087947 */ /* 0x000fea0003800000 */
.L_x_16:
[----:B------:R-:W-:Y:S02]  /*1140*/  ULDC UR4, c[0x0][0x584] ;  /* 0x0001610000047ab9 */ /* 0x000fe40000000800 */
[----:B------:R-:W-:-:S07]  /*1150*/  IMAD.U32 R90, RZ, RZ, UR4 ;  /* 0x00000004ff5a7e24 */ /* 0x000fce000f8e00ff */
.L_x_15:
[----:B------:R-:W-:-:S13]  /*1160*/  LOP3.LUT P0, RZ, R3, 0xff, RZ, 0xc0, !PT ;  /* 0x000000ff03ff7812 */ /* 0x000fda000780c0ff */
[----:B------:R-:W-:Y:S05]  /*1170*/  @!P0 EXIT ;  /* 0x000000000000894d */ /* 0x000fea0003800000 */
[----:B------:R-:W3:Y:S01]  /*1180*/  LDC R92, c[0x0][0x658] ;  /* 0x00019600ff5c7b82 */ /* 0x000ee20000000800 */
[----:B------:R-:W-:Y:S01]  /*1190*/  ULDC.64 UR6, c[0x0][0x288] ;  /* 0x0000a20000067ab9 */ /* 0x000fe20000000a00 */
[----:B------:R-:W-:Y:S01]  /*11a0*/  LOP3.LUT R6, R6, 0x1, RZ, 0xc0, !PT ;  /* 0x0000000106067812 */ /* 0x000fe200078ec0ff */
[----:B------:R-:W-:Y:S01]  /*11b0*/  UIADD3 UR4, UR7, 0x7f, URZ ;  /* 0x0000007f07047890 */ /* 0x000fe2000fffe03f */
[----:B------:R-:W-:Y:S01]  /*11c0*/  SHF.R.U32.HI R3, RZ, 0x2, R97 ;  /* 0x00000002ff037819 */ /* 0x000fe20000011661 */
[----:B------:R-:W-:Y:S01]  /*11d0*/  IMAD.MOV.U32 R7, RZ, RZ, -0x1 ;  /* 0xffffffffff077424 */ /* 0x000fe200078e00ff */
[----:B------:R-:W-:Y:S01]  /*11e0*/  SHF.R.U32.HI R0, RZ, 0x1, R0 ;  /* 0x00000001ff007819 */ /* 0x000fe20000011600 */
[----:B------:R-:W-:Y:S01]  /*11f0*/  USHF.R.S32.HI UR5, URZ, 0x1f, UR4 ;  /* 0x0000001f3f057899 */ /* 0x000fe20008011404 */
[----:B01----:R-:W0:Y:S01]  /*1200*/  LDC.64 R4, c[0x0][0x5c8] ;  /* 0x00017200ff047b82 */ /* 0x003e220000000a00 */
[----:B------:R-:W-:Y:S01]  /*1210*/  IMAD.SHL.U32 R88, R6, 0x40, RZ ;  /* 0x0000004006587824 */ /* 0x000fe200078e00ff */
[----:B------:R-:W-:Y:S01]  /*1220*/  LOP3.LUT R3, R3, 0x7, RZ, 0xc0, !PT ;  /* 0x0000000703037812 */ /* 0x000fe200078ec0ff */
[----:B------:R-:W-:Y:S01]  /*1230*/  ULEA.HI UR5, UR5, UR4, URZ, 0x7 ;  /* 0x0000000405057291 */ /* 0x000fe2000f8f383f */
[----:B------:R-:W-:Y:S01]  /*1240*/  LOP3.LUT R0, R0, 0x30, RZ, 0xc0, !PT ;  /* 0x0000003000007812 */ /* 0x000fe200078ec0ff */
[----:B------:R-:W-:Y:S01]  /*1250*/  IMAD.MOV.U32 R9, RZ, RZ, 0x1 ;  /* 0x00000001ff097424 */ /* 0x000fe200078e00ff */
[--C-:B------:R-:W-:Y:S01]  /*1260*/  LOP3.LUT R88, R88, 0x40, R3.reuse, 0xe2, !PT ;  /* 0x0000004058587812 */ /* 0x100fe200078ee203 */
[----:B------:R-:W-:Y:S01]  /*1270*/  USHF.R.S32.HI UR43, URZ, 0x7, UR5 ;  /* 0x000000073f2b7899 */ /* 0x000fe20008011405 */
[----:B------:R-:W1:Y:S01]  /*1280*/  LDC R99, c[0x0][0x600] ;  /* 0x00018000ff637b82 */ /* 0x000e620000000800 */
[----:B------:R-:W-:Y:S01]  /*1290*/  IADD3 R3, RZ, -R0, -R3 ;  /* 0x80000000ff037210 */ /* 0x000fe20007ffe803 */
[----:B------:R-:W-:Y:S01]  /*12a0*/  IMAD.U32 R8, RZ, RZ, UR6 ;  /* 0x00000006ff087e24 */ /* 0x000fe2000f8e00ff */
[C---:B--2---:R-:W-:Y:S01]  /*12b0*/  LOP3.LUT R91, R97.reuse, 0x3, RZ, 0xc0, !PT ;  /* 0x00000003615b7812 */ /* 0x044fe200078ec0ff */
[----:B------:R-:W-:Y:S01]  /*12c0*/  UISETP.LT.AND UP0, UPT, UR43, 0x1, UPT ;  /* 0x000000012b00788c */ /* 0x000fe2000bf01270 */
[----:B------:R-:W-:Y:S01]  /*12d0*/  LOP3.LUT R98, R97, 0x80, RZ, 0xc0, !PT ;  /* 0x0000008061627812 */ /* 0x000fe200078ec0ff */
[----:B------:R-:W-:Y:S01]  /*12e0*/  IMAD R3, R6, -0x40, R3 ;  /* 0xffffffc006037824 */ /* 0x000fe200078e0203 */
[----:B------:R-:W-:Y:S01]  /*12f0*/  ULDC UR4, c[0x0][0x284] ;  /* 0x0000a10000047ab9 */ /* 0x000fe20000000800 */
[----:B---3--:R-:W-:Y:S01]  /*1300*/  SHF.L.U32 R7, R7, R92, RZ ;  /* 0x0000005c07077219 */ /* 0x008fe200000006ff */
[----:B------:R-:W-:Y:S01]  /*1310*/  USEL UR44, UR43, 0x1, UP0 ;  /* 0x000000012b2c7887 */ /* 0x000fe20008000000 */
[----:B------:R-:W-:Y:S01]  /*1320*/  IMAD R91, R91, -0x2, R8 ;  /* 0xfffffffe5b5b7824 */ /* 0x000fe200078e0208 */
[----:B------:R-:W-:Y:S01]  /*1330*/  LOP3.LUT R88, R88, R0, RZ, 0xfc, !PT ;  /* 0x0000000058587212 */ /* 0x000fe200078efcff */
[----:B------:R-:W-:Y:S01]  /*1340*/  IMAD.SHL.U32 R97, R97, 0x2, RZ ;  /* 0x0000000261617824 */ /* 0x000fe200078e00ff */
[----:B------:R-:W-:Y:S01]  /*1350*/  SHF.L.U32 R92, R9, R92, RZ ;  /* 0x0000005c095c7219 */ /* 0x000fe200000006ff */
[----:B------:R-:W-:Y:S01]  /*1360*/  VIADD R101, R3, UR4 ;  /* 0x0000000403657c36 */ /* 0x000fe20008000000 */
[----:B------:R-:W-:Y:S01]  /*1370*/  LOP3.LUT R118, R18, 0x1, RZ, 0xfc, !PT ;  /* 0x0000000112767812 */ /* 0x000fe200078efcff */
[C---:B0-----:R-:W-:Y:S01]  /*1380*/  IMAD.SHL.U32 R96, R4.reuse, 0x80, RZ ;  /* 0x0000008004607824 */ /* 0x041fe200078e00ff */
[C-C-:B------:R-:W-:Y:S01]  /*1390*/  SHF.L.U64.HI R93, R4.reuse, 0x7, R5.reuse ;  /* 0x00000007045d7819 */ /* 0x140fe20000010205 */
[C---:B------:R-:W-:Y:S01]  /*13a0*/  IMAD.SHL.U32 R95, R4.reuse, 0x8, RZ ;  /* 0x00000008045f7824 */ /* 0x040fe200078e00ff */
[----:B------:R-:W-:Y:S01]  /*13b0*/  SHF.L.U64.HI R94, R4, 0x3, R5 ;  /* 0x00000003045e7819 */ /* 0x000fe20000010205 */
[----:B------:R-:W-:Y:S01]  /*13c0*/  IMAD.MOV.U32 R89, RZ, RZ, RZ ;  /* 0x000000ffff597224 */ /* 0x000fe200078e00ff */
[----:B------:R-:W-:Y:S01]  /*13d0*/  SHF.R.U32.HI R98, RZ, 0x7, R98 ;  /* 0x00000007ff627819 */ /* 0x000fe20000011662 */
[----:B------:R-:W-:Y:S01]  /*13e0*/  UIADD3 UR44, UR43, -UR44, URZ ;  /* 0x8000002c2b2c7290 */ /* 0x000fe2000fffe03f */
[----:B------:R-:W-:Y:S01]  /*13f0*/  LOP3.LUT R100, RZ, R7, RZ, 0x33, !PT ;  /* 0x00000007ff647212 */ /* 0x000fe200078e33ff */
[----:B-1----:R-:W-:Y:S01]  /*1400*/  VIADD R99, R99, 0xffffffff ;  /* 0xffffffff63637836 */ /* 0x002fe20000000000 */
[----:B------:R-:W-:Y:S01]  /*1410*/  UMOV UR40, URZ ;  /* 0x0000003f00287c82 */ /* 0x000fe20008000000 */
[----:B------:R-:W-:-:S08]  /*1420*/  UMOV UR42, URZ ;  /* 0x0000003f002a7c82 */ /* 0x000fd00008000000 */
.L_x_160:
[----:B0-----:R-:W0:Y:S01]  /*1430*/  SHFL.IDX PT, R0, R98, RZ, 0x1f ;  /* 0x00001fff62007589 */ /* 0x001e2200000e0000 */
[----:B-1----:R-:W1:Y:S01]  /*1440*/  S2UR UR7, SR_CgaCtaId ;  /* 0x00000000000779c3 */ /* 0x002e620000008800 */
[----:B------:R-:W-:Y:S01]  /*1450*/  UMOV UR6, 0x400 ;  /* 0x0000040000067882 */ /* 0x000fe20000000000 */
[----:B0-----:R-:W-:Y:S01]  /*1460*/  R2UR UR4, R0 ;  /* 0x00000000000472ca */ /* 0x001fe200000e0000 */
[----:B-1----:R-:W-:-:S12]  /*1470*/  ULEA UR6, UR7, UR6, 0x18 ;  /* 0x0000000607067291 */ /* 0x002fd8000f8ec03f */
[----:B------:R-:W-:-:S04]  /*1480*/  ULEA.HI UR5, UR4, UR4, URZ, 0x1 ;  /* 0x0000000404057291 */ /* 0x000fc8000f8f083f */
[----:B------:R-:W-:-:S04]  /*1490*/  ULOP3.LUT UR5, UR5, 0x7fffe, URZ, 0xc0, !UPT ;  /* 0x0007fffe05057892 */ /* 0x000fc8000f8ec03f */
[----:B------:R-:W-:-:S03]  /*14a0*/  UIADD3 UR5, UR4, -UR5, URZ ;  /* 0x8000000504057290 */ /* 0x000fc6000fffe03f */
[----:B------:R-:W-:Y:S01]  /*14b0*/  ULDC UR4, c[0x0][0x28c] ;  /* 0x0000a30000047ab9 */ /* 0x000fe20000000800 */
[----:B------:R-:W-:Y:S01]  /*14c0*/  ULEA UR5, UR5, UR6, 0xd ;  /* 0x0000000605057291 */ /* 0x000fe2000f8e683f */
[----:B------:R-:W-:-:S03]  /*14d0*/  ISETP.LT.AND P0, PT, RZ, UR4, PT ;  /* 0x00000004ff007c0c */ /* 0x000fc6000bf01270 */
[----:B------:R-:W-:-:S04]  /*14e0*/  UIADD3 UR5, UR5, 0x100, URZ ;  /* 0x0000010005057890 */ /* 0x000fc8000fffe03f */
[----:B------:R-:W-:-:S04]  /*14f0*/  USHF.R.U32.HI UR5, URZ, 0x4, UR5 ;  /* 0x000000043f057899 */ /* 0x000fc80008011605 */
[----:B------:R-:W-:-:S04]  /*1500*/  ULOP3.LUT UR5, UR5, 0x3fff, URZ, 0xc0, !UPT ;  /* 0x00003fff05057892 */ /* 0x000fc8000f8ec03f */
[----:B------:R-:W-:Y:S01]  /*1510*/  ULOP3.LUT UR45, UR5, 0x10000, URZ, 0xfc, !UPT ;  /* 0x00010000052d7892 */ /* 0x000fe2000f8efc3f */
[----:B--2345:R-:W-:Y:S11]  /*1520*/  @P0 BRA `(.L_x_17) ;  /* 0x0000000000400947 */ /* 0x03cff60003800000 */
[----:B------:R-:W-:Y:S01]  /*1530*/  MOV R0, 0x0 ;  /* 0x0000000000007802 */ /* 0x000fe20000000f00 */
[----:B------:R-:W-:Y:S01]  /*1540*/  ULDC.64 UR4, c[0x4][0x68] ;  /* 0x01001a0000047ab9 */ /* 0x000fe20000000a00 */
[----:B------:R-:W-:Y:S01]  /*1550*/  ULDC.64 UR6, c[0x4][0x8] ;  /* 0x0100020000067ab9 */ /* 0x000fe20000000a00 */
[----:B------:R-:W-:Y:S01]  /*1560*/  IMAD.U32 R4, RZ, RZ, UR4 ;  /* 0x00000004ff047e24 */ /* 0x000fe2000f8e00ff */
[----:B------:R0:W1:Y:S01]  /*1570*/  LDC.64 R14, c[0x4][R0] ;  /* 0x01000000000e7b82 */ /* 0x0000620000000a00 */
[----:B------:R-:W-:Y:S01]  /*1580*/  IMAD.U32 R5, RZ, RZ, UR5 ;  /* 0x00000005ff057e24 */ /* 0x000fe2000f8e00ff */
[----:B------:R-:W-:Y:S01]  /*1590*/  ULDC.64 UR4, c[0x4][0x70] ;  /* 0x01001c0000047ab9 */ /* 0x000fe20000000a00 */
[----:B------:R-:W-:Y:S02]  /*15a0*/  IMAD.U32 R10, RZ, RZ, UR6 ;  /* 0x00000006ff0a7e24 */ /* 0x000fe4000f8e00ff */
[----:B------:R-:W-:Y:S02]  /*15b0*/  IMAD.U32 R6, RZ, RZ, UR4 ;  /* 0x00000004ff067e24 */ /* 0x000fe4000f8e00ff */
[----:B------:R-:W-:-:S02]  /*15c0*/  IMAD.U32 R7, RZ, RZ, UR5 ;  /* 0x00000005ff077e24 */ /* 0x000fc4000f8e00ff */
[----:B------:R-:W-:Y:S02]  /*15d0*/  IMAD.U32 R11, RZ, RZ, UR7 ;  /* 0x00000007ff0b7e24 */ /* 0x000fe4000f8e00ff */
[----:B------:R-:W-:Y:S02]  /*15e0*/  IMAD.MOV.U32 R8, RZ, RZ, 0x1e1 ;  /* 0x000001e1ff087424 */ /* 0x000fe400078e00ff */
[----:B------:R-:W-:Y:S02]  /*15f0*/  IMAD.MOV.U32 R12, RZ, RZ, 0x1 ;  /* 0x00000001ff0c7424 */ /* 0x000fe400078e00ff */
[----:B0-----:R-:W-:-:S07]  /*1600*/  IMAD.MOV.U32 R13, RZ, RZ, RZ ;  /* 0x000000ffff0d7224 */ /* 0x001fce00078e00ff */
[----:B------:R-:W-:-:S07]  /*1610*/  LEPC R20, `(.L_x_17) ;  /* 0x000000001014794e */ /* 0x000fce0000000000 */
[----:B-1---5:R-:W-:Y:S05]  /*1620*/  CALL.ABS.NOINC R14 ;  /* 0x000000000e007343 */ /* 0x022fea0003c00000 */
.L_x_17:
[----:B------:R-:W-:-:S13]  /*1630*/  ISETP.NE.AND P0, PT, R118, 0x3, PT ;  /* 0x000000037600780c */ /* 0x000fda0003f05270 */
[----:B------:R-:W-:Y:S05]  /*1640*/  @!P0 BRA `(.L_x_18) ;  /* 0x0000000000048947 */ /* 0x000fea0003800000 */
[----:B------:R-:W-:Y:S01]  /*1650*/  BPT.TRAP 0x1 ;  /* 0x000000040000795c */ /* 0x000fe20000300000 */
.L_x_18:
[----:B------:R-:W0:Y:S01]  /*1660*/  S2UR UR5, SR_CgaCtaId ;  /* 0x00000000000579c3 */ /* 0x000e220000008800 */
[----:B------:R-:W-:Y:S01]  /*1670*/  UMOV UR4, 0x400 ;  /* 0x0000040000047882 */ /* 0x000fe20000000000 */
[----:B------:R-:W-:Y:S02]  /*1680*/  IMAD.U32 R0, RZ, RZ, UR40 ;  /* 0x00000028ff007e24 */ /* 0x000fe4000f8e00ff */
[----:B------:R-:W-:-:S03]  /*1690*/  IMAD.U32 R3, RZ, RZ, UR42 ;  /* 0x0000002aff037e24 */ /* 0x000fc6000f8e00ff */
[----:B------:R-:W-:Y:S01]  /*16a0*/  SHF.L.U32 R0, R0, 0x1f, RZ ;  /* 0x0000001f00007819 */ /* 0x000fe200000006ff */
[----:B0-----:R-:W-:-:S06]  /*16b0*/  ULEA UR4, UR5, UR4, 0x18 ;  /* 0x0000000405047291 */ /* 0x001fcc000f8ec03f */
[----:B------:R-:W-:-:S04]  /*16c0*/  IMAD.U32 R6, RZ, RZ, UR4 ;  /* 0x00000004ff067e24 */ /* 0x000fc8000f8e00ff */
[----:B------:R-:W-:-:S04]  /*16d0*/  IMAD R3, R3, 0x8, R6 ;  /* 0x0000000803037824 */ /* 0x000fc800078e0206 */
[----:B------:R0:W1:Y:S01]  /*16e0*/  SYNCS.PHASECHK.TRANS64.TRYWAIT P1, [R3+URZ], R0 ;  /* 0x00000000030075a7 */ /* 0x000062000802017f */
[----:B------:R-:W-:Y:S05]  /*16f0*/  @!P0 BRA `(.L_x_19) ;  /* 0x0000000000048947 */ /* 0x000fea0003800000 */
[----:B------:R-:W-:Y:S01]  /*1700*/  BPT.TRAP 0x1 ;  /* 0x000000040000795c */ /* 0x000fe20000300000 */
.L_x_19:
[----:B------:R-:W-:-:S05]  /*1710*/  IMAD.U32 R4, RZ, RZ, UR44 ;  /* 0x0000002cff047e24 */ /* 0x000fca000f8e00ff */
[----:B------:R-:W-:Y:S01]  /*1720*/  ISETP.GE.AND P2, PT, R4, 0x1, PT ;  /* 0x000000010400780c */ /* 0x000fe20003f46270 */
[----:B-1----:R-:W-:-:S12]  /*1730*/  @P1 BRA `(.L_x_20) ;  /* 0x0000000000081947 */ /* 0x002fd80003800000 */
[----:B------:R-:W1:Y:S02]  /*1740*/  SYNCS.PHASECHK.TRANS64.TRYWAIT P1, [R3+URZ], R0 ;  /* 0x00000000030075a7 */ /* 0x000e64000802017f */
[----:B-1----:R-:W-:Y:S05]  /*1750*/  @!P1 BRA `(.L_x_21) ;  /* 0x0000007800489947 */ /* 0x002fea0003800000 */
.L_x_20:
[----:B------:R-:W-:Y:S05]  /*1760*/  WARPSYNC.ALL ;  /* 0x0000000000007948 */ /* 0x000fea0003800000 */
[----:B------:R-:W-:Y:S01]  /*1770*/  R2UR UR4, R6 ;  /* 0x00000000060472ca */ /* 0x000fe200000e0000 */
[----:B------:R-:W-:Y:S01]  /*1780*/  ULEA UR8, UR42, UR45, 0xc ;  /* 0x0000002d2a087291 */ /* 0x000fe2000f8e603f */
[----:B------:R-:W-:Y:S01]  /*1790*/  WARPGROUP.ARRIVE ;  /* 0x00000000000079c5 */ /* 0x000fe20000000000 */
[----:B------:R-:W-:Y:S01]  /*17a0*/  UMOV UR9, 0x40000040 ;  /* 0x4000004000097882 */ /* 0x000fe20000000000 */
[----:B------:R-:W-:Y:S01]  /*17b0*/  UMOV UR11, 0x40000040 ;  /* 0x40000040000b7882 */ /* 0x000fe20000000000 */
[----:B------:R-:W-:Y:S01]  /*17c0*/  UIADD3 UR12, UR8, 0x400, URZ ;  /* 0x00000400080c7890 */ /* 0x000fe2000fffe03f */
[----:B------:R-:W-:Y:S01]  /*17d0*/  UMOV UR15, UR11 ;  /* 0x0000000b000f7c82 */ /* 0x000fe20008000000 */
[----:B------:R-:W-:Y:S01]  /*17e0*/  UMOV UR13, 0x40000040 ;  /* 0x40000040000d7882 */ /* 0x000fe20000000000 */
[----:B------:R-:W-:-:S05]  /*17f0*/  UIADD3 UR5, UR8, 0x402, URZ ;  /* 0x0000040208057890 */ /* 0x000fca000fffe03f */
[----:B------:R-:W-:-:S04]  /*1800*/  UIADD3 UR4, UR4, 0x30100, URZ ;  /* 0x0003010004047890 */ /* 0x000fc8000fffe03f */
[----:B------:R-:W-:-:S04]  /*1810*/  USHF.R.U32.HI UR4, URZ, 0x4, UR4 ;  /* 0x000000043f047899 */ /* 0x000fc80008011604 */
[----:B------:R-:W-:-:S04]  /*1820*/  ULOP3.LUT UR4, UR4, 0x3fff, URZ, 0xc0, !UPT ;  /* 0x00003fff04047892 */ /* 0x000fc8000f8ec03f */
[----:B------:R-:W-:-:S04]  /*1830*/  ULOP3.LUT UR4, UR4, 0x10000, URZ, 0xfc, !UPT ;  /* 0x0001000004047892 */ /* 0x000fc8000f8efc3f */
[----:B------:R-:W-:-:S07]  /*1840*/  ULEA UR6, UR42, UR4, 0xa ;  /* 0x000000042a067291 */ /* 0x000fce000f8e503f */
[----:B------:R-:W-:Y:S02]  /*1850*/  UMOV UR10, UR6 ;  /* 0x00000006000a7c82 */ /* 0x000fe40008000000 */
[----:B------:R-:W-:Y:S01]  /*1860*/  HGMMA.64x64x16.F32.BF16 R56, gdesc[UR8], RZ, !UPT, gsb0 ;  /* 0x00e00000083879f0 */ /* 0x000fe2000c0018ff */
[----:B------:R-:W-:Y:S01]  /*1870*/  UMOV UR14, UR10 ;  /* 0x0000000a000e7c82 */ /* 0x000fe20008000000 */
[----:B------:R-:W-:Y:S01]  /*1880*/  UIADD3 UR10, UR6, 0x206, URZ ;  /* 0x00000206060a7890 */ /* 0x000fe2000fffe03f */
[----:B------:R-:W-:Y:S01]  /*1890*/  UMOV UR9, 0x40000040 ;  /* 0x4000004000097882 */ /* 0x000fe20000000000 */
[----:B------:R-:W-:Y:S01]  /*18a0*/  UMOV UR11, 0x40000040 ;  /* 0x40000040000b7882 */ /* 0x000fe20000000000 */
[----:B------:R-:W-:Y:S02]  /*18b0*/  WARPGROUP.DEPBAR.LE gsb0, 0x0 ;  /* 0x00008000000079c5 */ /* 0x000fe40000010000 */
[----:B------:R-:W-:-:S06]  /*18c0*/  WARPGROUP.ARRIVE ;  /* 0x00000000000079c5 */ /* 0x000fcc0000000000 */
[----:B------:R-:W-:Y:S01]  /*18d0*/  HGMMA.64x64x16.F32.BF16 R24, gdesc[UR12], RZ, !UPT, gsb0 ;  /* 0x00e000000c1879f0 */ /* 0x000fe2000c0018ff */
[----:B------:R-:W-:Y:S02]  /*18e0*/  UIADD3 UR12, UR8, 0x2, URZ ;  /* 0x00000002080c7890 */ /* 0x000fe4000fffe03f */
[----:B------:R-:W-:Y:S01]  /*18f0*/  UIADD3 UR14, UR6, 0x2, URZ ;  /* 0x00000002060e7890 */ /* 0x000fe2000fffe03f */
[----:B------:R-:W-:Y:S01]  /*1900*/  UMOV UR13, 0x40000040 ;  /* 0x40000040000d7882 */ /* 0x000fe20000000000 */
[----:B------:R-:W-:Y:S01]  /*1910*/  UMOV UR15, 0x40000040 ;  /* 0x40000040000f7882 */ /* 0x000fe20000000000 */
[----:B------:R-:W-:Y:S02]  /*1920*/  WARPGROUP.DEPBAR.LE gsb0, 0x0 ;  /* 0x00008000000079c5 */ /* 0x000fe40000010000 */
[----:B------:R-:W-:-:S06]  /*1930*/  WARPGROUP.ARRIVE ;  /* 0x00000000000079c5 */ /* 0x000fcc0000000000 */
[----:B------:R-:W-:Y:S01]  /*1940*/  HGMMA.64x64x16.F32.BF16 R56, gdesc[UR12], R56, gsb0 ;  /* 0x00e000000c3879f0 */ /* 0x000fe20008001838 */
[----:B------:R-:W-:Y:S01]  /*1950*/  UMOV UR12, UR5 ;  /* 0x00000005000c7c82 */ /* 0x000fe20008000000 */
[----:B------:R-:W-:Y:S01]  /*1960*/  UMOV UR13, 0x40000040 ;  /* 0x40000040000d7882 */ /* 0x000fe20000000000 */
[----:B------:R-:W-:Y:S01]  /*1970*/  UIADD3 UR5, UR8, 0x404, URZ ;  /* 0x0000040408057890 */ /* 0x000fe2000fffe03f */
[----:B------:R-:W-:Y:S02]  /*1980*/  WARPGROUP.DEPBAR.LE gsb0, 0x0 ;  /* 0x00008000000079c5 */ /* 0x000fe40000010000 */
[----:B------:R-:W-:-:S06]  /*1990*/  WARPGROUP.ARRIVE ;  /* 0x00000000000079c5 */ /* 0x000fcc0000000000 */
[----:B------:R-:W-:Y:S01]  /*19a0*/  HGMMA.64x64x16.F32.BF16 R24, gdesc[UR12], R24, gsb0 ;  /* 0x00e000000c1879f0 */ /* 0x000fe20008001818 */
        /* <DEDUP_REMOVED lines=56> */
[----:B------:R-:W-:Y:S01]  /*1d30*/  UIADD3 UR6, UR8, 0xc06, URZ ;  /* 0x00000c0608067890 */ /* 0x000fe2000fffe03f */
[----:B------:R-:W-:Y:S02]  /*1d40*/  WARPGROUP.DEPBAR.LE gsb0, 0x0 ;  /* 0x00008000000079c5 */ /* 0x000fe40000010000 */
[----:B------:R-:W-:-:S06]  /*1d50*/  WARPGROUP.ARRIVE ;  /* 0x00000000000079c5 */ /* 0x000fcc0000000000 */
[----:B------:R-:W-:Y:S01]  /*1d60*/  HGMMA.64x64x16.F32.BF16 R56, gdesc[UR12], R56, gsb0 ;  /* 0x00e000000c3879f0 */ /* 0x000fe20008001838 */
[----:B------:R-:W-:Y:S01]  /*1d70*/  UMOV UR12, UR5 ;  /* 0x00000005000c7c82 */ /* 0x000fe20008000000 */
[----:B------:R-:W-:Y:S01]  /*1d80*/  UMOV UR13, 0x40000040 ;  /* 0x40000040000d7882 */ /* 0x000fe20000000000 */
[----:B------:R-:W-:-:S07]  /*1d90*/  UIADD3 UR5, UR8, 0x806, URZ ;  /* 0x0000080608057890 */ /* 0x000fce000fffe03f */
[----:B------:R-:W-:Y:S01]  /*1da0*/  UMOV UR8, UR5 ;  /* 0x0000000500087c82 */ /* 0x000fe20008000000 */
[----:B------:R-:W-:Y:S02]  /*1db0*/  WARPGROUP.DEPBAR.LE gsb0, 0x0 ;  /* 0x00008000000079c5 */ /* 0x000fe40000010000 */
[----:B------:R-:W-:-:S06]  /*1dc0*/  WARPGROUP.ARRIVE ;  /* 0x00000000000079c5 */ /* 0x000fcc0000000000 */
[----:B------:R-:W-:Y:S03]  /*1dd0*/  HGMMA.64x64x16.F32.BF16 R24, gdesc[UR12], R24, gsb0 ;  /* 0x00e000000c1879f0 */ /* 0x000fe60008001818 */
[----:B------:R-:W-:Y:S02]  /*1de0*/  WARPGROUP.DEPBAR.LE gsb0, 0x0 ;  /* 0x00008000000079c5 */ /* 0x000fe40000010000 */
[----:B------:R-:W-:-:S06]  /*1df0*/  WARPGROUP.ARRIVE ;  /* 0x00000000000079c5 */ /* 0x000fcc0000000000 */
[----:B------:R-:W-:Y:S01]  /*1e00*/  HGMMA.64x64x16.F32.BF16 R56, gdesc[UR8], R56, gsb0 ;  /* 0x00e00000083879f0 */ /* 0x000fe20008001838 */
[----:B------:R-:W-:Y:S01]  /*1e10*/  UMOV UR8, UR6 ;  /* 0x0000000600087c82 */ /* 0x000fe20008000000 */
[----:B------:R-:W-:Y:S01]  /*1e20*/  UMOV UR9, 0x40000040 ;  /* 0x4000004000097882 */ /* 0x000fe20000000000 */
[----:B------:R-:W-:Y:S02]  /*1e30*/  WARPGROUP.DEPBAR.LE gsb0, 0x0 ;  /* 0x00008000000079c5 */ /* 0x000fe40000010000 */
[----:B------:R-:W-:-:S06]  /*1e40*/  WARPGROUP.ARRIVE ;  /* 0x00000000000079c5 */ /* 0x000fcc0000000000 */
[----:B------:R-:W-:Y:S03]  /*1e50*/  HGMMA.64x64x16.F32.BF16 R24, gdesc[UR8], R24, gsb0 ;  /* 0x00e00000081879f0 */ /* 0x000fe60008001818 */
[----:B------:R-:W-:Y:S02]  /*1e60*/  WARPGROUP.DEPBAR.LE gsb0, 0x0 ;  /* 0x00008000000079c5 */ /* 0x000fe40000010000 */
[----:B------:R-:W-:Y:S05]  /*1e70*/  @!P2 BRA `(.L_x_22) ;  /* 0x000000080058a947 */ /* 0x000fea0003800000 */
[----:B------:R-:W-:Y:S01]  /*1e80*/  UIADD3 UR5, UR42, 0x1, URZ ;  /* 0x000000012a057890 */ /* 0x000fe2000fffe03f */
[----:B01----:R-:W-:Y:S02]  /*1e90*/  IMAD.U32 R0, RZ, RZ, UR44 ;  /* 0x0000002cff007e24 */ /* 0x003fe4000f8e00ff */
[----:B------:R-:W-:Y:S01]  /*1ea0*/  IMAD.U32 R3, RZ, RZ, UR42 ;  /* 0x0000002aff037e24 */ /* 0x000fe2000f8e00ff */
[----:B------:R-:W-:-:S04]  /*1eb0*/  UISETP.NE.AND UP0, UPT, UR5, 0x3, UPT ;  /* 0x000000030500788c */ /* 0x000fc8000bf05270 */
[----:B------:R-:W-:Y:S02]  /*1ec0*/  USEL UR6, URZ, 0x1, UP0 ;  /* 0x000000013f067887 */ /* 0x000fe40008000000 */
[----:B------:R-:W-:Y:S02]  /*1ed0*/  USEL UR5, UR5, URZ, UP0 ;  /* 0x0000003f05057287 */ /* 0x000fe40008000000 */
[----:B------:R-:W-:-:S06]  /*1ee0*/  ULOP3.LUT UR6, UR40, UR6, URZ, 0x3c, !UPT ;  /* 0x0000000628067292 */ /* 0x000fcc000f8e3c3f */
[----:B------:R-:W-:-:S07]  /*1ef0*/  IMAD.U32 R7, RZ, RZ, UR6 ;  /* 0x00000006ff077e24 */ /* 0x000fce000f8e00ff */
.L_x_29:
[----:B------:R-:W-:Y:S05]  /*1f00*/  @!P0 BRA `(.L_x_23) ;  /* 0x0000000000048947 */ /* 0x000fea0003800000 */
[----:B------:R-:W-:Y:S01]  /*1f10*/  BPT.TRAP 0x1 ;  /* 0x000000040000795c */ /* 0x000fe20000300000 */
.L_x_23:
[----:B------:R-:W0:Y:S01]  /*1f20*/  S2UR UR7, SR_CgaCtaId ;  /* 0x00000000000779c3 */ /* 0x000e220000008800 */
[----:B------:R-:W-:Y:S01]  /*1f30*/  UMOV UR6, 0x400 ;  /* 0x0000040000067882 */ /* 0x000fe20000000000 */
[----:B------:R-:W-:Y:S01]  /*1f40*/  IMAD.U32 R5, RZ, RZ, UR5 ;  /* 0x00000005ff057e24 */ /* 0x000fe2000f8e00ff */
[----:B------:R-:W-:Y:S01]  /*1f50*/  SHF.L.U32 R4, R7, 0x1f, RZ ;  /* 0x0000001f07047819 */ /* 0x000fe200000006ff */
[----:B0-----:R-:W-:-:S06]  /*1f60*/  ULEA UR6, UR7, UR6, 0x18 ;  /* 0x0000000607067291 */ /* 0x001fcc000f8ec03f */
[----:B------:R-:W-:-:S04]  /*1f70*/  IMAD.U32 R6, RZ, RZ, UR6 ;  /* 0x00000006ff067e24 */ /* 0x000fc8000f8e00ff */
[----:B------:R-:W-:-:S04]  /*1f80*/  IMAD R5, R5, 0x8, R6 ;  /* 0x0000000805057824 */ /* 0x000fc800078e0206 */
[----:B------:R0:W1:Y:S01]  /*1f90*/  SYNCS.PHASECHK.TRANS64.TRYWAIT P1, [R5+URZ], R4 ;  /* 0x00000004050075a7 */ /* 0x000062000802017f */
[----:B------:R-:W-:Y:S05]  /*1fa0*/  @!P0 BRA `(.L_x_24) ;  /* 0x0000000000048947 */ /* 0x000fea0003800000 */
[----:B------:R-:W-:Y:S01]  /*1fb0*/  BPT.TRAP 0x1 ;  /* 0x000000040000795c */ /* 0x000fe20000300000 */
.L_x_24:
[----:B-1----:R-:W-:Y:S05]  /*1fc0*/  @P1 BRA `(.L_x_25) ;  /* 0x0000000000081947 */ /* 0x002fea0003800000 */
[----:B------:R-:W1:Y:S02]  /*1fd0*/  SYNCS.PHASECHK.TRANS64.TRYWAIT P1, [R5+URZ], R4 ;  /* 0x00000004050075a7 */ /* 0x000e64000802017f */
[----:B-1----:R-:W-:Y:S05]  /*1fe0*/  @!P1 BRA `(.L_x_26) ;  /* 0x0000007000389947 */ /* 0x002fea0003800000 */
.L_x_25:
[----:B------:R-:W-:Y:S01]  /*1ff0*/  ULEA UR8, UR5, UR4, 0xa ;  /* 0x0000000405087291 */ /* 0x000fe2000f8e503f */
[----:B------:R-:W-:Y:S01]  /*2000*/  WARPGROUP.ARRIVE ;  /* 0x00000000000079c5 */ /* 0x000fe20000000000 */
[----:B------:R-:W-:Y:S01]  /*2010*/  ULEA UR6, UR5, UR45, 0xc ;  /* 0x0000002d05067291 */ /* 0x000fe2000f8e603f */
[----:B------:R-:W-:Y:S01]  /*2020*/  UMOV UR15, 0x40000040 ;  /* 0x40000040000f7882 */ /* 0x000fe20000000000 */
[----:B------:R-:W-:Y:S02]  /*2030*/  UMOV UR13, 0x40000040 ;  /* 0x40000040000d7882 */ /* 0x000fe40000000000 */
[----:B------:R-:W-:Y:S01]  /*2040*/  UIADD3 UR7, UR6, 0x400, URZ ;  /* 0x0000040006077890 */ /* 0x000fe2000fffe03f */
[----:B------:R-:W-:Y:S02]  /*2050*/  UMOV UR14, UR8 ;  /* 0x00000008000e7c82 */ /* 0x000fe40008000000 */
[----:B------:R-:W-:Y:S01]  /*2060*/  UMOV UR12, UR6 ;  /* 0x00000006000c7c82 */ /* 0x000fe20008000000 */
[----:B------:R-:W-:Y:S01]  /*2070*/  UIADD3 UR10, UR8, 0x206, URZ ;  /* 0x00000206080a7890 */ /* 0x000fe2000fffe03f */
[----:B------:R-:W-:Y:S01]  /*2080*/  HGMMA.64x64x16.F32.BF16 R56, gdesc[UR12], R56, gsb0 ;  /* 0x00e000000c3879f0 */ /* 0x000fe20008001838 */
[----:B------:R-:W-:Y:S01]  /*2090*/  UMOV UR13, 0x40000040 ;  /* 0x40000040000d7882 */ /* 0x000fe20000000000 */
[----:B------:R-:W-:Y:S01]  /*20a0*/  UMOV UR12, UR7 ;  /* 0x00000007000c7c82 */ /* 0x000fe20008000000 */
[----:B------:R-:W-:Y:S01]  /*20b0*/  UIADD3 UR7, UR6, 0x402, URZ ;  /* 0x0000040206077890 */ /* 0x000fe2000fffe03f */
[----:B------:R-:W-:Y:S01]  /*20c0*/  UMOV UR11, 0x40000040 ;  /* 0x40000040000b7882 */ /* 0x000fe20000000000 */
[----:B------:R-:W-:Y:S01]  /*20d0*/  UMOV UR9, 0x40000040 ;  /* 0x4000004000097882 */ /* 0x000fe20000000000 */
[----:B------:R-:W-:-:S02]  /*20e0*/  WARPGROUP.DEPBAR.LE gsb0, 0x0 ;  /* 0x00008000000079c5 */ /* 0x000fc40000010000 */
        /* <DEDUP_REMOVED lines=71> */
[----:B------:R-:W-:Y:S02]  /*2560*/  UIADD3 UR8, UR6, 0x806, URZ ;  /* 0x0000080606087890 */ /* 0x000fe4000fffe03f */
[----:B------:R-:W-:Y:S01]  /*2570*/  UIADD3 UR6, UR6, 0xc06, URZ ;  /* 0x00000c0606067890 */ /* 0x000fe2000fffe03f */
        /* <DEDUP_REMOVED lines=18> */
[----:B------:R-:W-:Y:S01]  /*26a0*/  BPT.TRAP 0x1 ;  /* 0x000000040000795c */ /* 0x000fe20000300000 */
.L_x_27:
[----:B------:R-:W-:-:S13]  /*26b0*/  ISETP.NE.AND P1, PT, R114, RZ, PT ;  /* 0x000000ff7200720c */ /* 0x000fda0003f25270 */
[----:B01----:R-:W-:-:S04]  /*26c0*/  @P1 IMAD R4, R3, 0x8, R6 ;  /* 0x0000000803041824 */ /* 0x003fc800078e0206 */
[----:B------:R-:W-:-:S05]  /*26d0*/  @P1 VIADD R4, R4, 0x18 ;  /* 0x0000001804041836 */ /* 0x000fca0000000000 */
[----:B------:R-:W-:-:S04]  /*26e0*/  @P1 PRMT R4, R19, 0x654, R4 ;  /* 0x0000065413041816 */ /* 0x000fc80000000004 */
[----:B------:R0:W-:Y:S01]  /*26f0*/  @P1 SYNCS.ARRIVE.TRANS64.RED.A1T0 RZ, [R4+URZ], RZ ;  /* 0x000000ff04ff19a7 */ /* 0x0001e2000810043f */
[----:B------:R-:W-:-:S13]  /*2700*/  ISETP.GT.U32.AND P1, PT, R18, 0x1, PT ;  /* 0x000000011200780c */ /* 0x000fda0003f24070 */
[----:B0-----:R-:W-:Y:S05]  /*2710*/  @P1 BRA `(.L_x_28) ;  /* 0x0000000000041947 */ /* 0x001fea0003800000 */
[----:B------:R-:W-:Y:S01]  /*2720*/  BPT.TRAP 0x1 ;  /* 0x000000040000795c */ /* 0x000fe20000300000 */
.L_x_28:
[----:B------:R-:W-:Y:S01]  /*2730*/  UIADD3 UR5, UR5, 0x1, URZ ;  /* 0x0000000105057890 */ /* 0x000fe2000fffe03f */
[C---:B------:R-:W-:Y:S01]  /*2740*/  ISETP.GT.AND P2, PT, R0.reuse, 0x1, PT ;  /* 0x000000010000780c */ /* 0x040fe20003f44270 */
[----:B------:R-:W-:Y:S02]  /*2750*/  VIADD R3, R3, 0x1 ;  /* 0x0000000103037836 */ /* 0x000fe40000000000 */
[----:B------:R-:W-:Y:S01]  /*2760*/  UISETP.NE.AND UP0, UPT, UR5, 0x3, UPT ;  /* 0x000000030500788c */ /* 0x000fe2000bf05270 */
[----:B------:R-:W-:Y:S02]  /*2770*/  VIADD R0, R0, 0xffffffff ;  /* 0xffffffff00007836 */ /* 0x000fe40000000000 */
[C---:B------:R-:W-:Y:S01]  /*2780*/  ISETP.NE.AND P1, PT, R3.reuse, 0x3, PT ;  /* 0x000000030300780c */ /* 0x040fe20003f25270 */
[----:B------:R-:W-:Y:S02]  /*2790*/  USEL UR6, URZ, 0x1, UP0 ;  /* 0x000000013f067887 */ /* 0x000fe40008000000 */
[----:B------:R-:W-:Y:S01]  /*27a0*/  USEL UR5, UR5, URZ, UP0 ;  /* 0x0000003f05057287 */ /* 0x000fe20008000000 */
[----:B------:R-:W-:-:S03]  /*27b0*/  SEL R3, R3, RZ, P1 ;  /* 0x000000ff03037207 */ /* 0x000fc60000800000 */
[----:B------:R-:W-:Y:S01]  /*27c0*/  LOP3.LUT R7, R7, UR6, RZ, 0x3c, !PT ;  /* 0x0000000607077c12 */ /* 0x000fe2000f8e3cff */
[----:B------:R-:W-:Y:S07]  /*27d0*/  @P2 BRA `(.L_x_29) ;  /* 0xfffffff400c82947 */ /* 0x000fee000383ffff */
.L_x_22:
[----:B01----:R-:W0:Y:S02]  /*27e0*/  LDC R0, c[0x0][0x28c] ;  /* 0x0000a300ff007b82 */ /* 0x003e240000000800 */
[----:B0-----:R-:W-:-:S13]  /*27f0*/  ISETP.GE.AND P1, PT, R0, 0x1, PT ;  /* 0x000000010000780c */ /* 0x001fda0003f26270 */
[----:B------:R-:W-:Y:S05]  /*2800*/  @!P1 BRA `(.L_x_30) ;  /* 0x0000000000449947 */ /* 0x000fea0003800000 */
[----:B------:R-:W-:Y:S05]  /*2810*/  @!P0 BRA `(.L_x_31) ;  /* 0x0000000000048947 */ /* 0x000fea0003800000 */
[----:B------:R-:W-:Y:S01]  /*2820*/  BPT.TRAP 0x1 ;  /* 0x000000040000795c */ /* 0x000fe20000300000 */
.L_x_31:
[----:B------:R-:W-:-:S13]  /*2830*/  ISETP.NE.AND P0, PT, R114, RZ, PT ;  /* 0x000000ff7200720c */ /* 0x000fda0003f05270 */
[----:B------:R-:W-:-:S05]  /*2840*/  VOTEU.ANY UP0, P0 ;  /* 0x00000000003f7886 */ /* 0x000fca0000000100 */
[----:B------:R-:W-:-:S06]  /*2850*/  @UP0 UIADD3 UR4, UR44, UR42, URZ ;  /* 0x0000002a2c040290 */ /* 0x000fcc000fffe03f */
[----:B------:R-:W-:Y:S02]  /*2860*/  IMAD.U32 R4, RZ, RZ, UR4 ;  /* 0x00000004ff047e24 */ /* 0x000fe4000f8e00ff */
[----:B------:R-:W-:Y:S02]  /*2870*/  IMAD.U32 R3, RZ, RZ, UR4 ;  /* 0x00000004ff037e24 */ /* 0x000fe4000f8e00ff */
[----:B------:R-:W-:-:S05]  /*2880*/  @P0 IMAD.WIDE.U32 R4, R4, -0x55555555, RZ ;  /* 0xaaaaaaab04040825 */ /* 0x000fca00078e00ff */
[----:B------:R-:W-:-:S05]  /*2890*/  @P0 SHF.R.U32.HI R0, RZ, 0x1, R5 ;  /* 0x00000001ff000819 */ /* 0x000fca0000011605 */
[----:B------:R-:W-:-:S04]  /*28a0*/  @P0 IMAD R0, R0, -0x3, R3 ;  /* 0xfffffffd00000824 */ /* 0x000fc800078e0203 */
[----:B------:R-:W-:-:S04]  /*28b0*/  @P0 IMAD R0, R0, 0x8, R6 ;  /* 0x0000000800000824 */ /* 0x000fc800078e0206 */
[----:B------:R-:W-:-:S05]  /*28c0*/  @P0 VIADD R0, R0, 0x18 ;  /* 0x0000001800000836 */ /* 0x000fca0000000000 */
[----:B------:R-:W-:-:S04]  /*28d0*/  @P0 PRMT R0, R19, 0x654, R0 ;  /* 0x0000065413000816 */ /* 0x000fc80000000000 */
[----:B------:R0:W-:Y:S01]  /*28e0*/  @P0 SYNCS.ARRIVE.TRANS64.RED.A1T0 RZ, [R0+URZ], RZ ;  /* 0x000000ff00ff09a7 */ /* 0x0001e2000810043f */
[----:B------:R-:W-:-:S13]  /*28f0*/  ISETP.GT.U32.AND P0, PT, R18, 0x1, PT ;  /* 0x000000011200780c */ /* 0x000fda0003f04070 */
[----:B0-----:R-:W-:Y:S05]  /*2900*/  @P0 BRA `(.L_x_30) ;  /* 0x0000000000040947 */ /* 0x001fea0003800000 */
[----:B------:R-:W-:Y:S01]  /*2910*/  BPT.TRAP 0x1 ;  /* 0x000000040000795c */ /* 0x000fe20000300000 */
.L_x_30:
[----:B------:R-:W-:Y:S01]  /*2920*/  IMAD.SHL.U32 R102, R102, 0x40, RZ ;  /* 0x0000004066667824 */ /* 0x000fe200078e00ff */
[----:B------:R-:W-:Y:S01]  /*2930*/  UIADD3 UR42, UR43, UR42, URZ ;  /* 0x0000002a2b2a7290 */ /* 0x000fe2000fffe03f */
[----:B------:R-:W-:Y:S01]  /*2940*/  SHF.R.S32.HI R11, RZ, 0x1f, R23 ;  /* 0x0000001fff0b7819 */ /* 0x000fe20000011417 */
[----:B------:R-:W-:Y:S01]  /*2950*/  UISETP.GE.U32.AND UP1, UPT, UR43, 0x3, UPT ;  /* 0x000000032b00788c */ /* 0x000fe2000bf26070 */
[----:B------:R-:W-:Y:S01]  /*2960*/  IMAD.SHL.U32 R6, R109, 0x100, RZ ;  /* 0x000001006d067824 */ /* 0x000fe200078e00ff */
[----:B------:R-:W-:Y:S01]  /*2970*/  ULDC UR7, c[0x0][0x288] ;  /* 0x0000a20000077ab9 */ /* 0x000fe20000000800 */
[C---:B------:R-:W-:Y:S01]  /*2980*/  LOP3.LUT R12, R102.reuse, 0x6, R97, 0xf8, !PT ;  /* 0x00000006660c7812 */ /* 0x040fe200078ef861 */
[----:B------:R-:W-:Y:S01]  /*2990*/  UISETP.GT.U32.AND UP0, UPT, UR42, 0x2, UPT ;  /* 0x000000022a00788c */ /* 0x000fe2000bf04070 */
[----:B------:R-:W-:Y:S01]  /*29a0*/  ISETP.GE.AND P0, PT, R102, UR7, PT ;  /* 0x0000000766007c0c */ /* 0x000fe2000bf06270 */
[----:B------:R-:W-:Y:S01]  /*29b0*/  ULDC.64 UR4, c[0x0][0x5d0] ;  /* 0x0001740000047ab9 */ /* 0x000fe20000000a00 */
[--C-:B------:R-:W-:Y:S01]  /*29c0*/  SHF.R.S32.HI R13, RZ, 0x1f, R12.reuse ;  /* 0x0000001fff0d7819 */ /* 0x100fe2000001140c */
[----:B------:R-:W-:Y:S01]  /*29d0*/  ULDC UR10, c[0x0][0x284] ;  /* 0x0000a100000a7ab9 */ /* 0x000fe20000000800 */
[----:B------:R-:W-:Y:S01]  /*29e0*/  IMAD R0, R11, UR4, RZ ;  /* 0x000000040b007c24 */ /* 0x000fe2000f8e02ff */
[----:B------:R-:W-:Y:S01]  /*29f0*/  UISETP.LT.U32.AND UP0, UPT, UR43, 0x3, UP0 ;  /* 0x000000032b00788c */ /* 0x000fe20008701070 */
[----:B------:R-:W-:Y:S01]  /*2a00*/  ISETP.GE.OR P0, PT, R6, UR10, P0 ;  /* 0x0000000a06007c0c */ /* 0x000fe20008706670 */
[----:B------:R-:W-:Y:S01]  /*2a10*/  IMAD.WIDE.U32 R4, R23, UR4, R12 ;  /* 0x0000000417047c25 */ /* 0x000fe2000f8e000c */
[----:B------:R-:W-:Y:S01]  /*2a20*/  ULDC.64 UR8, c[0x0][0x5c8] ;  /* 0x0001720000087ab9 */ /* 0x000fe20000000a00 */
[----:B------:R-:W-:-:S02]  /*2a30*/  USEL UR6, URZ, 0x1, !UP0 ;  /* 0x000000013f067887 */ /* 0x000fc4000c000000 */
[----:B------:R-:W-:Y:S01]  /*2a40*/  IMAD R3, R23, UR5, R0 ;  /* 0x0000000517037c24 */ /* 0x000fe2000f8e0200 */
[----:B------:R-:W-:Y:S01]  /*2a50*/  @UP1 UIMAD.WIDE.U32 UR4, UR42, -0x55555555, URZ ;  /* 0xaaaaaaab2a0418a5 */ /* 0x000fe2000f8e003f */
[----:B------:R-:W-:Y:S01]  /*2a60*/  IMAD.WIDE R108, R109, 0x100, R88 ;  /* 0x000001006d6c7825 */ /* 0x000fe200078e0258 */
[----:B------:R-:W-:Y:S02]  /*2a70*/  ULOP3.LUT UR40, UR40, UR6, URZ, 0x3c, !UPT ;  /* 0x0000000628287292 */ /* 0x000fe4000f8e3c3f */
[----:B------:R-:W-:Y:S01]  /*2a80*/  @UP1 USHF.R.U32.HI UR4, URZ, 0x1, UR5 ;  /* 0x000000013f041899 */ /* 0x000fe20008011605 */
[----:B------:R-:W-:Y:S02]  /*2a90*/  IMAD.IADD R5, R5, 0x1, R3 ;  /* 0x0000000105057824 */ /* 0x000fe400078e0203 */
[----:B------:R-:W-:Y:S01]  /*2aa0*/  IMAD R3, R109, UR8, RZ ;  /* 0x000000086d037c24 */ /* 0x000fe2000f8e02ff */
[----:B------:R-:W-:Y:S01]  /*2ab0*/  @UP1 ULOP3.LUT UR40, UR40, 0x1, UR4, 0x78, !UPT ;  /* 0x0000000128281892 */ /* 0x000fe2000f8e7804 */
[----:B------:R-:W-:-:S04]  /*2ac0*/  IMAD.WIDE.U32 R110, R108, UR8, R4 ;  /* 0x000000086c6e7c25 */ /* 0x000fc8000f8e0004 */
[----:B------:R-:W-:Y:S02]  /*2ad0*/  IMAD R7, R108, UR9, R3 ;  /* 0x000000096c077c24 */ /* 0x000fe4000f8e0203 */
[----:B------:R-:W-:Y:S01]  /*2ae0*/  IMAD.MOV.U32 R0, RZ, RZ, -0x1 ;  /* 0xffffffffff007424 */ /* 0x000fe200078e00ff */
[----:B------:R-:W-:Y:S06]  /*2af0*/  @P0 BRA `(.L_x_32) ;  /* 0x00000048007c0947 */ /* 0x000fec0003800000 */
[----:B-----5:R-:W-:Y:S01]  /*2b00*/  FSETP.NEU.AND P1, PT, R90, RZ, PT ;  /* 0x000000ff5a00720b */ /* 0x020fe20003f2d000 */
[----:B------:R-:W-:Y:S01]  /*2b10*/  IMAD.IADD R4, R91, 0x1, -R102 ;  /* 0x000000015b047824 */ /* 0x000fe200078e0a66 */
[----:B------:R-:W-:Y:S01]  /*2b20*/  BSSY B0, `(.L_x_32) ;  /* 0x000049c000007945 */ /* 0x000fe20003800000 */
[----:B------:R-:W-:Y:S02]  /*2b30*/  IMAD.IADD R3, R101, 0x1, -R6 ;  /* 0x0000000165037824 */ /* 0x000fe400078e0a06 */
[----:B------:R-:W-:Y:S01]  /*2b40*/  IMAD.IADD R113, R111, 0x1, R7 ;  /* 0x000000016f717824 */ /* 0x000fe200078e0207 */
[----:B------:R-:W-:-:S04]  /*2b50*/  ISETP.GT.AND P5, PT, R4, RZ, PT ;  /* 0x000000ff0400720c */ /* 0x000fc80003fa4270 */
[----:B------:R-:W-:-:S03]  /*2b60*/  ISETP.GT.AND P0, PT, R3, RZ, P5 ;  /* 0x000000ff0300720c */ /* 0x000fc60002f04270 */
[----:B------:R-:W-:Y:S10]  /*2b70*/  @!P1 BRA `(.L_x_33) ;  /* 0x0000003400089947 */ /* 0x000ff40003800000 */
[----:B------:R-:W0:Y:S01]  /*2b80*/  LDC.64 R102, c[0x0][0x5b8] ;  /* 0x00016e00ff667b82 */ /* 0x000e220000000a00 */
[----:B------:R-:W-:-:S07]  /*2b90*/  ULDC.64 UR4, c[0x0][0x5c0] ;  /* 0x0001700000047ab9 */ /* 0x000fce0000000a00 */
[----:B------:R-:W1:Y:S08]  /*2ba0*/  LDC.64 R8, c[0x0][0x5b0] ;  /* 0x00016c00ff087b82 */ /* 0x000e700000000a00 */
[----:B------:R-:W2:Y:S01]  /*2bb0*/  LDC.64 R14, c[0x0][0x5a8] ;  /* 0x00016a00ff0e7b82 */ /* 0x000ea20000000a00 */
[-C--:B0-----:R-:W-:Y:S02]  /*2bc0*/  IMAD R6, R11, R102.reuse, RZ ;  /* 0x000000660b067224 */ /* 0x081fe400078e02ff */
[----:B------:R-:W-:-:S04]  /*2bd0*/  IMAD.WIDE.U32 R104, R23, R102, R12 ;  /* 0x0000006617687225 */ /* 0x000fc800078e000c */
[----:B------:R-:W-:Y:S02]  /*2be0*/  IMAD R115, R23, R103, R6 ;  /* 0x0000006717737224 */ /* 0x000fe400078e0206 */
[-C--:B-1----:R-:W-:Y:S02]  /*2bf0*/  IMAD R5, R109, R8.reuse, RZ ;  /* 0x000000086d057224 */ /* 0x082fe400078e02ff */
[----:B------:R-:W-:Y:S02]  /*2c00*/  IMAD.IADD R107, R105, 0x1, R115 ;  /* 0x00000001696b7824 */ /* 0x000fe400078e0273 */
[----:B------:R-:W-:Y:S02]  /*2c10*/  IMAD.MOV.U32 R106, RZ, RZ, R104 ;  /* 0x000000ffff6a7224 */ /* 0x000fe400078e0068 */
[C---:B------:R-:W-:Y:S02]  /*2c20*/  IMAD R103, R108.reuse, R9, R5 ;  /* 0x000000096c677224 */ /* 0x040fe400078e0205 */
[----:B------:R-:W-:-:S04]  /*2c30*/  IMAD.WIDE.U32 R6, R108, R8, R106 ;  /* 0x000000086c067225 */ /* 0x000fc800078e006a */
[----:B------:R-:W-:Y:S01]  /*2c40*/  IMAD.IADD R5, R7, 0x1, R103 ;  /* 0x0000000107057824 */ /* 0x000fe200078e0267 */
[----:B--2---:R-:W-:-:S04]  /*2c50*/  LEA R10, P1, R6, R14, 0x1 ;  /* 0x0000000e060a7211 */ /* 0x004fc800078208ff */
[----:B------:R-:W-:-:S05]  /*2c60*/  LEA.HI.X R11, R6, R15, R5, 0x1, P1 ;  /* 0x0000000f060b7211 */ /* 0x000fca00008f0c05 */
[----:B------:R0:W2:Y:S01]  /*2c70*/  @P0 LDG.E.LTC128B.U16 R5, desc[UR36][R10.64] ;  /* 0x000000240a050981 */ /* 0x0000a2000c1e1520 */
[----:B------:R-:W-:Y:S01]  /*2c80*/  LEA R20, P1, R110, UR4, 0x1 ;  /* 0x000000046e147c11 */ /* 0x000fe2000f8208ff */
[----:B------:R-:W-:Y:S01]  /*2c90*/  IMAD.WIDE.U32 R6, R108, R8, R12 ;  /* 0x000000086c067225 */ /* 0x000fe200078e000c */
[----:B------:R-:W-:Y:S01]  /*2ca0*/  ISETP.GT.AND P3, PT, R4, 0x1, PT ;  /* 0x000000010400780c */ /* 0x000fe20003f64270 */
[----:B------:R-:W-:Y:S02]  /*2cb0*/  BSSY B1, `(.L_x_34) ;  /* 0x0000012000017945 */ /* 0x000fe40003800000 */
[----:B------:R-:W-:Y:S01]  /*2cc0*/  IMAD.IADD R7, R103, 0x1, R7 ;  /* 0x0000000167077824 */ /* 0x000fe200078e0207 */
[----:B------:R-:W-:Y:S01]  /*2cd0*/  P2R R120, PR, RZ, 0x8 ;  /* 0x00000008ff787803 */ /* 0x000fe20000000000 */
[----:B------:R-:W-:Y:S02]  /*2ce0*/  IMAD.SHL.U32 R112, R8, 0x8, RZ ;  /* 0x0000000808707824 */ /* 0x000fe400078e00ff */
[----:B------:R-:W-:-:S04]  /*2cf0*/  IMAD.WIDE.U32 R6, R23, R102, R6 ;  /* 0x0000006617067225 */ /* 0x000fc800078e0006 */
[----:B------:R-:W-:Y:S01]  /*2d00*/  IMAD.IADD R7, R115, 0x1, R7 ;  /* 0x0000000173077824 */ /* 0x000fe200078e0207 */
[----:B0-----:R-:W-:-:S04]  /*2d10*/  LEA R10, P2, R6, R14, 0x1 ;  /* 0x0000000e060a7211 */ /* 0x001fc800078408ff */
[----:B------:R-:W-:Y:S01]  /*2d20*/  LEA.HI.X R11, R6, R15, R7, 0x1, P2 ;  /* 0x0000000f060b7211 */ /* 0x000fe200010f0c07 */
[----:B--2---:R-:W-:-:S04]  /*2d30*/  IMAD.U32 R21, R5, 0x10000, RZ ;  /* 0x0001000005157824 */ /* 0x004fc800078e00ff */
[----:B------:R-:W-:-:S04]  /*2d40*/  FMUL R21, R21, R90 ;  /* 0x0000005a15157220 */ /* 0x000fc80000400000 */
[----:B------:R-:W-:Y:S01]  /*2d50*/  FFMA R56, R56, R22, R21 ;  /* 0x0000001638387223 */ /* 0x000fe20000000015 */
[----:B------:R-:W-:Y:S02]  /*2d60*/  LEA.HI.X R21, R110, UR5, R113, 0x1, P1 ;  /* 0x000000056e157c11 */ /* 0x000fe400088f0c71 */
[----:B------:R-:W-:Y:S02]  /*2d70*/  ISETP.GT.AND P1, PT, R3, RZ, P3 ;  /* 0x000000ff0300720c */ /* 0x000fe40001f24270 */
[----:B------:R-:W-:Y:S02]  /*2d80*/  F2FP.BF16.F32.PACK_AB R56, RZ, R56 ;  /* 0x00000038ff38723e */ /* 0x000fe400000010ff */
[----:B------:R-:W-:-:S03]  /*2d90*/  SHF.L.U64.HI R113, R8, 0x3, R9 ;  /* 0x0000000308717819 */ /* 0x000fc60000010209 */
[----:B------:R0:W-:Y:S06]  /*2da0*/  @P0 STG.E.U16 desc[UR36][R20.64], R56 ;  /* 0x0000003814000986 */ /* 0x0001ec000c101524 */
[----:B------:R-:W-:Y:S05]  /*2db0*/  @!P1 BRA `(.L_x_35) ;  /* 0x0000000000049947 */ /* 0x000fea0003800000 */
[----:B------:R1:W5:Y:S02]  /*2dc0*/  LDG.E.LTC128B.U16 R5, desc[UR36][R10.64+0x2] ;  /* 0x000002240a057981 */ /* 0x000364000c1e1520 */
.L_x_35:
[----:B------:R-:W-:Y:S05]  /*2dd0*/  BSYNC B1 ;  /* 0x0000000000017941 */ /* 0x000fea0003800000 */
.L_x_34:
[----:B-----5:R-:W-:Y:S01]  /*2de0*/  IMAD.U32 R7, R5, 0x10000, RZ ;  /* 0x0001000005077824 */ /* 0x020fe200078e00ff */
[----:B------:R-:W-:Y:S01]  /*2df0*/  ISETP.GT.AND P0, PT, R3, 0x8, P5 ;  /* 0x000000080300780c */ /* 0x000fe20002f04270 */
[----:B------:R-:W-:Y:S01]  /*2e00*/  IMAD.WIDE.U32 R116, R108, R8, R112 ;  /* 0x000000086c747225 */ /* 0x000fe200078e0070 */
[----:B------:R-:W-:-:S03]  /*2e10*/  PRMT R119, R5, 0x7610, R119 ;  /* 0x0000761005777816 */ /* 0x000fc60000000077 */
[----:B------:R-:W-:Y:S01]  /*2e20*/  FMUL R6, R7, R90 ;  /* 0x0000005a07067220 */ /* 0x000fe20000400000 */
[----:B------:R-:W-:Y:S01]  /*2e30*/  IMAD.IADD R103, R103, 0x1, R117 ;  /* 0x0000000167677824 */ /* 0x000fe200078e0275 */
[----:B------:R-:W-:Y:S02]  /*2e40*/  IADD3 R7, P2, R104, R116, RZ ;  /* 0x0000007468077210 */ /* 0x000fe40007f5e0ff */
[----:B------:R-:W-:-:S03]  /*2e50*/  FFMA R57, R57, R22, R6 ;  /* 0x0000001639397223 */ /* 0x000fc60000000006 */
[----:B0-----:R-:W-:Y:S02]  /*2e60*/  IMAD.X R56, R103, 0x1, R107, P2 ;  /* 0x0000000167387824 */ /* 0x001fe400010e066b */
[----:B------:R-:W-:Y:S02]  /*2e70*/  F2FP.BF16.F32.PACK_AB R57, RZ, R57 ;  /* 0x00000039ff39723e */ /* 0x000fe400000010ff */
[----:B------:R-:W-:Y:S02]  /*2e80*/  LEA R6, P2, R7, R14, 0x1 ;  /* 0x0000000e07067211 */ /* 0x000fe400078408ff */
[----:B------:R-:W-:Y:S02]  /*2e90*/  PRMT R110, R57, 0x7610, R110 ;  /* 0x00007610396e7816 */ /* 0x000fe4000000006e */
[----:B------:R-:W-:-:S03]  /*2ea0*/  LEA.HI.X R7, R7, R15, R56, 0x1, P2 ;  /* 0x0000000f07077211 */ /* 0x000fc600010f0c38 */
[----:B------:R0:W-:Y:S04]  /*2eb0*/  @P1 STG.E.U16 desc[UR36][R20.64+0x2], R110 ;  /* 0x0000026e14001986 */ /* 0x0001e8000c101524 */
[----:B------:R-:W2:Y:S01]  /*2ec0*/  @P0 LDG.E.LTC128B.U16 R119, desc[UR36][R6.64] ;  /* 0x0000002406770981 */ /* 0x000ea2000c1e1520 */
[----:B------:R-:W-:Y:S01]  /*2ed0*/  IADD3 R116, P1, R12, R116, RZ ;  /* 0x000000740c747210 */ /* 0x000fe20007f3e0ff */
[----:B------:R-:W-:Y:S01]  /*2ee0*/  IMAD.SHL.U32 R121, R95, 0x2, RZ ;  /* 0x000000025f797824 */ /* 0x000fe200078e00ff */
[----:B------:R-:W-:Y:S03]  /*2ef0*/  BSSY B1, `(.L_x_36) ;  /* 0x0000011000017945 */ /* 0x000fe60003800000 */
[----:B------:R-:W-:Y:S01]  /*2f00*/  IMAD.X R117, R13, 0x1, R103, P1 ;  /* 0x000000010d757824 */ /* 0x000fe200008e0667 */
[----:B0-----:R-:W-:Y:S01]  /*2f10*/  IADD3 R110, P2, R121, R20, RZ ;  /* 0x00000014796e7210 */ /* 0x001fe20007f5e0ff */
[----:B------:R-:W-:-:S04]  /*2f20*/  IMAD.WIDE.U32 R116, R23, R102, R116 ;  /* 0x0000006617747225 */ /* 0x000fc800078e0074 */
[----:B------:R-:W-:Y:S01]  /*2f30*/  IMAD.IADD R57, R115, 0x1, R117 ;  /* 0x0000000173397824 */ /* 0x000fe200078e0275 */
[----:B------:R-:W-:Y:S02]  /*2f40*/  SHF.L.U64.HI R117, R95, 0x1, R94 ;  /* 0x000000015f757819 */ /* 0x000fe4000001025e */
[----:B------:R-:W-:-:S03]  /*2f50*/  LEA R56, P1, R116, R14, 0x1 ;  /* 0x0000000e74387211 */ /* 0x000fc600078208ff */
[----:B------:R-:W-:Y:S01]  /*2f60*/  IMAD.X R111, R117, 0x1, R21, P2 ;  /* 0x00000001756f7824 */ /* 0x000fe200010e0615 */
[----:B------:R-:W-:Y:S02]  /*2f70*/  LEA.HI.X R57, R116, R15, R57, 0x1, P1 ;  /* 0x0000000f74397211 */ /* 0x000fe400008f0c39 */
[----:B------:R-:W-:Y:S01]  /*2f80*/  ISETP.GT.AND P1, PT, R3, 0x8, P3 ;  /* 0x000000080300780c */ /* 0x000fe20001f24270 */
[----:B--2---:R-:W-:-:S04]  /*2f90*/  IMAD.U32 R5, R119, 0x10000, RZ ;  /* 0x0001000077057824 */ /* 0x004fc800078e00ff */
[----:B------:R-:W-:-:S04]  /*2fa0*/  FMUL R5, R5, R90 ;  /* 0x0000005a05057220 */ /* 0x000fc80000400000 */
[----:B------:R-:W-:-:S05]  /*2fb0*/  FFMA R5, R58, R22, R5 ;  /* 0x000000163a057223 */ /* 0x000fca0000000005 */
[----:B------:R-:W-:-:S05]  /*2fc0*/  F2FP.BF16.F32.PACK_AB R5, RZ, R5 ;  /* 0x00000005ff05723e */ /* 0x000fca00000010ff */
[----:B------:R0:W-:Y:S01]  /*2fd0*/  @P0 STG.E.U16 desc[UR36][R110.64], R5 ;  /* 0x000000056e000986 */ /* 0x0001e2000c101524 */
[----:B------:R-:W-:Y:S05]  /*2fe0*/  @!P1 BRA `(.L_x_37) ;  /* 0x0000000000049947 */ /* 0x000fea0003800000 */
[----:B------:R2:W5:Y:S02]  /*2ff0*/  LDG.E.LTC128B.U16 R119, desc[UR36][R56.64+0x2] ;  /* 0x0000022438777981 */ /* 0x000564000c1e1520 */
.L_x_37:
[----:B------:R-:W-:Y:S05]  /*3000*/  BSYNC B1 ;  /* 0x0000000000017941 */ /* 0x000fea0003800000 */
.L_x_36:
[----:B0----5:R-:W-:Y:S01]  /*3010*/  IMAD.U32 R5, R119, 0x10000, RZ ;  /* 0x0001000077057824 */ /* 0x021fe200078e00ff */
[----:B------:R-:W-:Y:S01]  /*3020*/  ISETP.GT.AND P3, PT, R4, 0x8, PT ;  /* 0x000000080400780c */ /* 0x000fe20003f64270 */
[C---:B------:R-:W-:Y:S01]  /*3030*/  IMAD.SHL.U32 R103, R96.reuse, 0x2, RZ ;  /* 0x0000000260677824 */ /* 0x040fe200078e00ff */
[----:B------:R-:W-:Y:S01]  /*3040*/  BSSY B1, `(.L_x_38) ;  /* 0x000000f000017945 */ /* 0x000fe20003800000 */
[----:B------:R-:W-:Y:S01]  /*3050*/  FMUL R58, R5, R90 ;  /* 0x0000005a053a7220 */ /* 0x000fe20000400000 */
[----:B------:R-:W-:Y:S02]  /*3060*/  SHF.L.U64.HI R5, R96, 0x1, R93 ;  /* 0x0000000160057819 */ /* 0x000fe4000001025d */
[----:B------:R-:W-:Y:S01]  /*3070*/  IADD3 R6, P0, P2, R103, R20, R121 ;  /* 0x0000001467067210 */ /* 0x000fe20007a1e079 */
[----:B------:R-:W-:Y:S01]  /*3080*/  FFMA R58, R59, R22, R58 ;  /* 0x000000163b3a7223 */ /* 0x000fe2000000003a */
[----:B------:R-:W-:Y:S01]  /*3090*/  IMAD.MOV.U32 R59, RZ, RZ, R111 ;  /* 0x000000ffff3b7224 */ /* 0x000fe200078e006f */
[----:B------:R-:W-:-:S02]  /*30a0*/  P2R R116, PR, RZ, 0x8 ;  /* 0x00000008ff747803 */ /* 0x000fc40000000000 */
[--C-:B------:R-:W-:Y:S02]  /*30b0*/  IADD3.X R7, R5, R21, R117.reuse, P0, P2 ;  /* 0x0000001505077210 */ /* 0x100fe400007e4475 */
[----:B------:R-:W-:Y:S02]  /*30c0*/  F2FP.BF16.F32.PACK_AB R58, RZ, R58 ;  /* 0x0000003aff3a723e */ /* 0x000fe400000010ff */
[----:B------:R-:W-:Y:S02]  /*30d0*/  ISETP.GT.AND P0, PT, R3, RZ, P3 ;  /* 0x000000ff0300720c */ /* 0x000fe40001f04270 */
[----:B------:R-:W-:Y:S01]  /*30e0*/  PRMT R117, R58, 0x7610, R117 ;  /* 0x000076103a757816 */ /* 0x000fe20000000075 */
[----:B------:R-:W-:-:S05]  /*30f0*/  IMAD.MOV.U32 R58, RZ, RZ, R110 ;  /* 0x000000ffff3a7224 */ /* 0x000fca00078e006e */
[----:B------:R0:W-:Y:S05]  /*3100*/  @P1 STG.E.U16 desc[UR36][R58.64+0x2], R117 ;  /* 0x000002753a001986 */ /* 0x0001ea000c101524 */
[----:B------:R-:W-:Y:S05]  /*3110*/  @!P0 BRA `(.L_x_39) ;  /* 0x0000000000048947 */ /* 0x000fea0003800000 */
[----:B------:R3:W5:Y:S02]  /*3120*/  LDG.E.LTC128B.U16 R119, desc[UR36][R10.64+0x10] ;  /* 0x000010240a777981 */ /* 0x000764000c1e1520 */
.L_x_39:
[----:B------:R-:W-:Y:S05]  /*3130*/  BSYNC B1 ;  /* 0x0000000000017941 */ /* 0x000fea0003800000 */
.L_x_38:
[----:B0----5:R-:W-:Y:S01]  /*3140*/  IMAD.U32 R117, R119, 0x10000, RZ ;  /* 0x0001000077757824 */ /* 0x021fe200078e00ff */
[----:B------:R-:W-:Y:S01]  /*3150*/  ISETP.GT.AND P1, PT, R4, 0x9, PT ;  /* 0x000000090400780c */ /* 0x000fe20003f24270 */
[----:B------:R-:W-:Y:S02]  /*3160*/  BSSY B1, `(.L_x_40) ;  /* 0x0000009000017945 */ /* 0x000fe40003800000 */
[----:B------:R-:W-:Y:S01]  /*3170*/  FMUL R117, R117, R90 ;  /* 0x0000005a75757220 */ /* 0x000fe20000400000 */
[----:B------:R-:W-:-:S03]  /*3180*/  P2R R121, PR, RZ, 0x2 ;  /* 0x00000002ff797803 */ /* 0x000fc60000000000 */
[----:B------:R-:W-:-:S05]  /*3190*/  FFMA R117, R60, R22, R117 ;  /* 0x000000163c757223 */ /* 0x000fca0000000075 */
[----:B------:R-:W-:-:S05]  /*31a0*/  F2FP.BF16.F32.PACK_AB R117, RZ, R117 ;  /* 0x00000075ff75723e */ /* 0x000fca00000010ff */
[----:B------:R0:W-:Y:S01]  /*31b0*/  @P0 STG.E.U16 desc[UR36][R20.64+0x10], R117 ;  /* 0x0000107514000986 */ /* 0x0001e2000c101524 */
[----:B------:R-:W-:-:S13]  /*31c0*/  ISETP.GT.AND P0, PT, R3, RZ, P1 ;  /* 0x000000ff0300720c */ /* 0x000fda0000f04270 */
[----:B0-----:R-:W-:Y:S05]  /*31d0*/  @!P0 BRA `(.L_x_41) ;  /* 0x0000000000048947 */ /* 0x001fea0003800000 */
[----:B------:R0:W5:Y:S02]  /*31e0*/  LDG.E.LTC128B.U16 R119, desc[UR36][R10.64+0x12] ;  /* 0x000012240a777981 */ /* 0x000164000c1e1520 */
.L_x_41:
[----:B------:R-:W-:Y:S05]  /*31f0*/  BSYNC B1 ;  /* 0x0000000000017941 */ /* 0x000fea0003800000 */
.L_x_40:
[----:B-----5:R-:W-:Y:S01]  /*3200*/  IMAD.U32 R117, R119, 0x10000, RZ ;  /* 0x0001000077757824 */ /* 0x020fe200078e00ff */
[----:B------:R-:W-:Y:S03]  /*3210*/  BSSY B1, `(.L_x_42) ;  /* 0x0000008000017945 */ /* 0x000fe60003800000 */
[----:B------:R-:W-:-:S04]  /*3220*/  FMUL R60, R117, R90 ;  /* 0x0000005a753c7220 */ /* 0x000fc80000400000 */
[----:B------:R-:W-:-:S05]  /*3230*/  FFMA R60, R61, R22, R60 ;  /* 0x000000163d3c7223 */ /* 0x000fca000000003c */
[----:B------:R-:W-:-:S05]  /*3240*/  F2FP.BF16.F32.PACK_AB R60, RZ, R60 ;  /* 0x0000003cff3c723e */ /* 0x000fca00000010ff */
[----:B------:R4:W-:Y:S01]  /*3250*/  @P0 STG.E.U16 desc[UR36][R20.64+0x12], R60 ;  /* 0x0000123c14000986 */ /* 0x0009e2000c101524 */
[----:B------:R-:W-:-:S13]  /*3260*/  ISETP.GT.AND P0, PT, R3, 0x8, P3 ;  /* 0x000000080300780c */ /* 0x000fda0001f04270 */
[----:B----4-:R-:W-:Y:S05]  /*3270*/  @!P0 BRA `(.L_x_43) ;  /* 0x0000000000048947 */ /* 0x010fea0003800000 */
[----:B------:R4:W5:Y:S02]  /*3280*/  LDG.E.LTC128B.U16 R119, desc[UR36][R56.64+0x10] ;  /* 0x0000102438777981 */ /* 0x000964000c1e1520 */
.L_x_43:
[----:B------:R-:W-:Y:S05]  /*3290*/  BSYNC B1 ;  /* 0x0000000000017941 */ /* 0x000fea0003800000 */
.L_x_42:
[----:B-----5:R-:W-:Y:S01]  /*32a0*/  IMAD.U32 R61, R119, 0x10000, RZ ;  /* 0x00010000773d7824 */ /* 0x020fe200078e00ff */
[----:B------:R-:W-:Y:S03]  /*32b0*/  BSSY B1, `(.L_x_44) ;  /* 0x000000a000017945 */ /* 0x000fe60003800000 */
[----:B------:R-:W-:-:S04]  /*32c0*/  FMUL R61, R61, R90 ;  /* 0x0000005a3d3d7220 */ /* 0x000fc80000400000 */
[----:B------:R-:W-:-:S05]  /*32d0*/  FFMA R61, R62, R22, R61 ;  /* 0x000000163e3d7223 */ /* 0x000fca000000003d */
[----:B------:R-:W-:-:S05]  /*32e0*/  F2FP.BF16.F32.PACK_AB R61, RZ, R61 ;  /* 0x0000003dff3d723e */ /* 0x000fca00000010ff */
[----:B------:R0:W-:Y:S01]  /*32f0*/  @P0 STG.E.U16 desc[UR36][R58.64+0x10], R61 ;  /* 0x0000103d3a000986 */ /* 0x0001e2000c101524 */
[----:B------:R-:W-:-:S05]  /*3300*/  IADD3 R117, P0, R108, 0x80, RZ ;  /* 0x000000806c757810 */ /* 0x000fca0007f1e0ff */
[----:B------:R-:W-:Y:S01]  /*3310*/  IMAD.X R109, RZ, RZ, R109, P0 ;  /* 0x000000ffff6d7224 */ /* 0x000fe200000e066d */
[----:B------:R-:W-:-:S13]  /*3320*/  ISETP.GT.AND P0, PT, R3, 0x8, P1 ;  /* 0x000000080300780c */ /* 0x000fda0000f04270 */
[----:B0-----:R-:W-:Y:S05]  /*3330*/  @!P0 BRA `(.L_x_45) ;  /* 0x0000000000048947 */ /* 0x001fea0003800000 */
[----:B------:R0:W5:Y:S02]  /*3340*/  LDG.E.LTC128B.U16 R119, desc[UR36][R56.64+0x12] ;  /* 0x0000122438777981 */ /* 0x000164000c1e1520 */
.L_x_45:
[----:B------:R-:W-:Y:S05]  /*3350*/  BSYNC B1 ;  /* 0x0000000000017941 */ /* 0x000fea0003800000 */
.L_x_44:
[----:B-----5:R-:W-:Y:S01]  /*3360*/  IMAD.U32 R61, R119, 0x10000, RZ ;  /* 0x00010000773d7824 */ /* 0x020fe200078e00ff */
[----:B------:R-:W-:Y:S01]  /*3370*/  ISETP.GT.AND P2, PT, R4, 0x10, PT ;  /* 0x000000100400780c */ /* 0x000fe20003f44270 */
[----:B------:R-:W-:Y:S01]  /*3380*/  IMAD R62, R109, R8, RZ ;  /* 0x000000086d3e7224 */ /* 0x000fe200078e02ff */
[----:B------:R-:W-:Y:S01]  /*3390*/  BSSY B1, `(.L_x_46) ;  /* 0x0000021000017945 */ /* 0x000fe20003800000 */
[----:B------:R-:W-:Y:S01]  /*33a0*/  FMUL R60, R61, R90 ;  /* 0x0000005a3d3c7220 */ /* 0x000fe20000400000 */
[----:B------:R-:W-:-:S04]  /*33b0*/  IMAD.WIDE.U32 R112, R117, R8, R112 ;  /* 0x0000000875707225 */ /* 0x000fc800078e0070 */
[----:B------:R-:W-:Y:S01]  /*33c0*/  FFMA R63, R63, R22, R60 ;  /* 0x000000163f3f7223 */ /* 0x000fe2000000003c */
[C---:B------:R-:W-:Y:S02]  /*33d0*/  IMAD R105, R117.reuse, R9, R62 ;  /* 0x0000000975697224 */ /* 0x040fe400078e023e */
[-C--:B------:R-:W-:Y:S02]  /*33e0*/  IMAD.WIDE.U32 R60, R117, R8.reuse, R12 ;  /* 0x00000008753c7225 */ /* 0x080fe400078e000c */
[----:B------:R-:W-:Y:S02]  /*33f0*/  F2FP.BF16.F32.PACK_AB R63, RZ, R63 ;  /* 0x0000003fff3f723e */ /* 0x000fe400000010ff */
[----:B------:R-:W-:Y:S02]  /*3400*/  IMAD.IADD R61, R105, 0x1, R61 ;  /* 0x00000001693d7824 */ /* 0x000fe400078e023d */
[----:B------:R-:W-:Y:S01]  /*3410*/  PRMT R109, R63, 0x7610, R109 ;  /* 0x000076103f6d7816 */ /* 0x000fe2000000006d */
[----:B------:R-:W-:-:S04]  /*3420*/  IMAD.WIDE.U32 R62, R117, R8, R106 ;  /* 0x00000008753e7225 */ /* 0x000fc800078e006a */
[----:B------:R1:W-:Y:S01]  /*3430*/  @P0 STG.E.U16 desc[UR36][R58.64+0x12], R109 ;  /* 0x0000126d3a000986 */ /* 0x0003e2000c101524 */
[----:B------:R-:W-:Y:S02]  /*3440*/  IMAD.IADD R9, R63, 0x1, R105 ;  /* 0x000000013f097824 */ /* 0x000fe400078e0269 */
[----:B------:R-:W-:Y:S02]  /*3450*/  IMAD.IADD R105, R105, 0x1, R113 ;  /* 0x0000000169697824 */ /* 0x000fe400078e0271 */
[----:B-1----:R-:W-:Y:S01]  /*3460*/  IMAD.WIDE.U32 R108, R23, R102, R60 ;  /* 0x00000066176c7225 */ /* 0x002fe200078e003c */
[----:B------:R-:W-:-:S04]  /*3470*/  LEA R60, P0, R62, R14, 0x1 ;  /* 0x0000000e3e3c7211 */ /* 0x000fc800078008ff */
[----:B------:R-:W-:Y:S01]  /*3480*/  LEA.HI.X R61, R62, R15, R9, 0x1, P0 ;  /* 0x0000000f3e3d7211 */ /* 0x000fe200000f0c09 */
[----:B------:R-:W-:Y:S01]  /*3490*/  IMAD.IADD R9, R115, 0x1, R109 ;  /* 0x0000000173097824 */ /* 0x000fe200078e026d */
[----:B------:R-:W-:-:S04]  /*34a0*/  LEA R8, P0, R108, R14, 0x1 ;  /* 0x0000000e6c087211 */ /* 0x000fc800078008ff */
[----:B------:R-:W-:Y:S02]  /*34b0*/  LEA.HI.X R9, R108, R15, R9, 0x1, P0 ;  /* 0x0000000f6c097211 */ /* 0x000fe400000f0c09 */
[----:B------:R-:W-:-:S05]  /*34c0*/  IADD3 R104, P0, R104, R112, RZ ;  /* 0x0000007068687210 */ /* 0x000fca0007f1e0ff */
[----:B------:R-:W-:Y:S01]  /*34d0*/  IMAD.X R106, R105, 0x1, R107, P0 ;  /* 0x00000001696a7824 */ /* 0x000fe200000e066b */
[----:B------:R-:W-:-:S05]  /*34e0*/  IADD3 R62, P0, R12, R112, RZ ;  /* 0x000000700c3e7210 */ /* 0x000fca0007f1e0ff */
[----:B------:R-:W-:Y:S01]  /*34f0*/  IMAD.X R63, R13, 0x1, R105, P0 ;  /* 0x000000010d3f7824 */ /* 0x000fe200000e0669 */
[----:B------:R-:W-:Y:S01]  /*3500*/  LEA R12, P0, R104, R14, 0x1 ;  /* 0x0000000e680c7211 */ /* 0x000fe200078008ff */
[----:B------:R-:W-:-:S03]  /*3510*/  IMAD.WIDE.U32 R62, R23, R102, R62 ;  /* 0x00000066173e7225 */ /* 0x000fc600078e003e */
[----:B------:R-:W-:Y:S02]  /*3520*/  LEA.HI.X R13, R104, R15, R106, 0x1, P0 ;  /* 0x0000000f680d7211 */ /* 0x000fe400000f0c6a */
[----:B------:R-:W-:Y:S01]  /*3530*/  P2R R102, PR, RZ, 0x4 ;  /* 0x00000004ff667803 */ /* 0x000fe20000000000 */
[----:B------:R-:W-:Y:S01]  /*3540*/  IMAD.IADD R115, R115, 0x1, R63 ;  /* 0x0000000173737824 */ /* 0x000fe200078e023f */
[----:B------:R-:W-:-:S04]  /*3550*/  LEA R14, P0, R62, R14, 0x1 ;  /* 0x0000000e3e0e7211 */ /* 0x000fc800078008ff */
[----:B------:R-:W-:Y:S02]  /*3560*/  LEA.HI.X R15, R62, R15, R115, 0x1, P0 ;  /* 0x0000000f3e0f7211 */ /* 0x000fe400000f0c73 */
[----:B------:R-:W-:-:S13]  /*3570*/  ISETP.GT.AND P0, PT, R3, RZ, P2 ;  /* 0x000000ff0300720c */ /* 0x000fda0001704270 */
[----:B------:R-:W-:Y:S05]  /*3580*/  @!P0 BRA `(.L_x_47) ;  /* 0x0000000000048947 */ /* 0x000fea0003800000 */
[----:B------:R1:W5:Y:S02]  /*3590*/  LDG.E.LTC128B.U16 R119, desc[UR36][R10.64+0x20] ;  /* 0x000020240a777981 */ /* 0x000364000c1e1520 */
.L_x_47:
[----:B------:R-:W-:Y:S05]  /*35a0*/  BSYNC B1 ;  /* 0x0000000000017941 */ /* 0x000fea0003800000 */
.L_x_46:
[----:B-----5:R-:W-:Y:S01]  /*35b0*/  IMAD.U32 R23, R119, 0x10000, RZ ;  /* 0x0001000077177824 */ /* 0x020fe200078e00ff */
        /* <DEDUP_REMOVED lines=10> */
.L_x_49:
[----:B------:R-:W-:Y:S05]  /*3660*/  BSYNC B1 ;  /* 0x0000000000017941 */ /* 0x000fea0003800000 */
.L_x_48:
[----:B-----5:R-:W-:Y:S01]  /*3670*/  IMAD.U32 R23, R119, 0x10000, RZ ;  /* 0x0001000077177824 */ /* 0x020fe200078e00ff */
[----:B------:R-:W-:Y:S03]  /*3680*/  BSSY B1, `(.L_x_50) ;  /* 0x0000008000017945 */ /* 0x000fe60003800000 */
[----:B------:R-:W-:-:S04]  /*3690*/  FMUL R62, R23, R90 ;  /* 0x0000005a173e7220 */ /* 0x000fc80000400000 */
[----:B------:R-:W-:-:S05]  /*36a0*/  FFMA R62, R65, R22, R62 ;  /* 0x00000016413e7223 */ /* 0x000fca000000003e */
[----:B------:R-:W-:-:S05]  /*36b0*/  F2FP.BF16.F32.PACK_AB R62, RZ, R62 ;  /* 0x0000003eff3e723e */ /* 0x000fca00000010ff */
[----:B------:R0:W-:Y:S01]  /*36c0*/  @P0 STG.E.U16 desc[UR36][R20.64+0x22], R62 ;  /* 0x0000223e14000986 */ /* 0x0001e2000c101524 */
[----:B------:R-:W-:-:S13]  /*36d0*/  ISETP.GT.AND P0, PT, R3, 0x8, P2 ;  /* 0x000000080300780c */ /* 0x000fda0001704270 */
[----:B0-----:R-:W-:Y:S05]  /*36e0*/  @!P0 BRA `(.L_x_51) ;  /* 0x0000000000048947 */ /* 0x001fea0003800000 */
[----:B------:R0:W5:Y:S02]  /*36f0*/  LDG.E.LTC128B.U16 R119, desc[UR36][R56.64+0x20] ;  /* 0x0000202438777981 */ /* 0x000164000c1e1520 */
.L_x_51:
[----:B------:R-:W-:Y:S05]  /*3700*/  BSYNC B1 ;  /* 0x0000000000017941 */ /* 0x000fea0003800000 */
.L_x_50:
        /* <DEDUP_REMOVED lines=9> */
.L_x_53:
[----:B------:R-:W-:Y:S05]  /*37a0*/  BSYNC B1 ;  /* 0x0000000000017941 */ /* 0x000fea0003800000 */
.L_x_52:
        /* <DEDUP_REMOVED lines=11> */
.L_x_55:
[----:B------:R-:W-:Y:S05]  /*3860*/  BSYNC B1 ;  /* 0x0000000000017941 */ /* 0x000fea0003800000 */
.L_x_54:
[----:B-----5:R-:W-:Y:S01]  /*3870*/  IMAD.U32 R23, R119, 0x10000, RZ ;  /* 0x0001000077177824 */ /* 0x020fe200078e00ff */
[----:B------:R-:W-:Y:S01]  /*3880*/  ISETP.GT.AND P1, PT, R4, 0x19, PT ;  /* 0x000000190400780c */ /* 0x000fe20003f24270 */
[----:B------:R-:W-:Y:S02]  /*3890*/  BSSY B1, `(.L_x_56) ;  /* 0x0000009000017945 */ /* 0x000fe40003800000 */
[----:B------:R-:W-:-:S04]  /*38a0*/  FMUL R23, R23, R90 ;  /* 0x0000005a17177220 */ /* 0x000fc80000400000 */
[----:B------:R-:W-:Y:S01]  /*38b0*/  FFMA R23, R68, R22, R23 ;  /* 0x0000001644177223 */ /* 0x000fe20000000017 */
[----:B------:R-:W-:-:S04]  /*38c0*/  P2R R68, PR, RZ, 0x2 ;  /* 0x00000002ff447803 */ /* 0x000fc80000000000 */
[----:B------:R-:W-:-:S05]  /*38d0*/  F2FP.BF16.F32.PACK_AB R23, RZ, R23 ;  /* 0x00000017ff17723e */ /* 0x000fca00000010ff */
[----:B------:R0:W-:Y:S01]  /*38e0*/  @P0 STG.E.U16 desc[UR36][R20.64+0x30], R23 ;  /* 0x0000301714000986 */ /* 0x0001e2000c101524 */
[----:B------:R-:W-:-:S13]  /*38f0*/  ISETP.GT.AND P0, PT, R3, RZ, P1 ;  /* 0x000000ff0300720c */ /* 0x000fda0000f04270 */
[----:B0-----:R-:W-:Y:S05]  /*3900*/  @!P0 BRA `(.L_x_57) ;  /* 0x0000000000048947 */ /* 0x001fea0003800000 */
[----:B------:R0:W5:Y:S02]  /*3910*/  LDG.E.LTC128B.U16 R119, desc[UR36][R10.64+0x32] ;  /* 0x000032240a777981 */ /* 0x000164000c1e1520 */
.L_x_57:
[----:B------:R-:W-:Y:S05]  /*3920*/  BSYNC B1 ;  /* 0x0000000000017941 */ /* 0x000fea0003800000 */
.L_x_56:
        /* <DEDUP_REMOVED lines=9> */
.L_x_59:
[----:B------:R-:W-:Y:S05]  /*39c0*/  BSYNC B1 ;  /* 0x0000000000017941 */ /* 0x000fea0003800000 */
.L_x_58:
        /* <DEDUP_REMOVED lines=9> */
.L_x_61:
[----:B------:R-:W-:Y:S05]  /*3a60*/  BSYNC B1 ;  /* 0x0000000000017941 */ /* 0x000fea0003800000 */
.L_x_60:
        /* <DEDUP_REMOVED lines=11> */
.L_x_63:
[----:B------:R-:W-:Y:S05]  /*3b20*/  BSYNC B1 ;  /* 0x0000000000017941 */ /* 0x000fea0003800000 */
.L_x_62:
        /* <DEDUP_REMOVED lines=11> */
.L_x_65:
[----:B------:R-:W-:Y:S05]  /*3be0*/  BSYNC B1 ;  /* 0x0000000000017941 */ /* 0x000fea0003800000 */
.L_x_64:
        /* <DEDUP_REMOVED lines=9> */
.L_x_67:
[----:B------:R-:W-:Y:S05]  /*3c80*/  BSYNC B1 ;  /* 0x0000000000017941 */ /* 0x000fea0003800000 */
.L_x_66:
        /* <DEDUP_REMOVED lines=9> */
.L_x_69:
[----:B------:R-:W-:Y:S05]  /*3d20*/  BSYNC B1 ;  /* 0x0000000000017941 */ /* 0x000fea0003800000 */
.L_x_68:
        /* <DEDUP_REMOVED lines=11> */
.L_x_71:
[----:B------:R-:W-:Y:S05]  /*3de0*/  BSYNC B1 ;  /* 0x0000000000017941 */ /* 0x000fea0003800000 */
.L_x_70:
[----:B-----5:R-:W-:Y:S01]  /*3df0*/  IMAD.U32 R23, R119, 0x10000, RZ ;  /* 0x0001000077177824 */ /* 0x020fe200078e00ff */
[----:B------:R-:W-:Y:S01]  /*3e00*/  ISETP.GT.AND P4, PT, R4, 0x29, PT ;  /* 0x000000290400780c */ /* 0x000fe20003f84270 */
[----:B------:R-:W-:Y:S02]  /*3e10*/  BSSY B1, `(.L_x_72) ;  /* 0x0000009000017945 */ /* 0x000fe40003800000 */
[----:B------:R-:W-:-:S04]  /*3e20*/  FMUL R23, R23, R90 ;  /* 0x0000005a17177220 */ /* 0x000fc80000400000 */
[----:B------:R-:W-:-:S05]  /*3e30*/  FFMA R23, R76, R22, R23 ;  /* 0x000000164c177223 */ /* 0x000fca0000000017 */
[----:B------:R-:W-:-:S05]  /*3e40*/  F2FP.BF16.F32.PACK_AB R23, RZ, R23 ;  /* 0x00000017ff17723e */ /* 0x000fca00000010ff */
[----:B------:R1:W-:Y:S01]  /*3e50*/  @P0 STG.E.U16 desc[UR36][R20.64+0x50], R23 ;  /* 0x0000501714000986 */ /* 0x0003e2000c101524 */
[----:B------:R-:W-:Y:S02]  /*3e60*/  ISETP.GT.AND P0, PT, R3, RZ, P4 ;  /* 0x000000ff0300720c */ /* 0x000fe40002704270 */
[----:B-1----:R-:W-:-:S11]  /*3e70*/  P2R R23, PR, RZ, 0x10 ;  /* 0x00000010ff177803 */ /* 0x002fd60000000000 */
[----:B------:R-:W-:Y:S05]  /*3e80*/  @!P0 BRA `(.L_x_73) ;  /* 0x0000000000048947 */ /* 0x000fea0003800000 */
[----:B------:R1:W5:Y:S02]  /*3e90*/  LDG.E.LTC128B.U16 R119, desc[UR36][R10.64+0x52] ;  /* 0x000052240a777981 */ /* 0x000364000c1e1520 */
.L_x_73:
[----:B------:R-:W-:Y:S05]  /*3ea0*/  BSYNC B1 ;  /* 0x0000000000017941 */ /* 0x000fea0003800000 */
.L_x_72:
        /* <DEDUP_REMOVED lines=9> */
.L_x_75:
[----:B------:R-:W-:Y:S05]  /*3f40*/  BSYNC B1 ;  /* 0x0000000000017941 */ /* 0x000fea0003800000 */
.L_x_74:
        /* <DEDUP_REMOVED lines=9> */
.L_x_77:
[----:B------:R-:W-:Y:S05]  /*3fe0*/  BSYNC B1 ;  /* 0x0000000000017941 */ /* 0x000fea0003800000 */
.L_x_76:
[----:B-----5:R-:W-:Y:S01]  /*3ff0*/  IMAD.U32 R23, R119, 0x10000, RZ ;  /* 0x0001000077177824 */ /* 0x020fe200078e00ff */
[----:B------:R-:W-:Y:S01]  /*4000*/  ISETP.GT.AND P6, PT, R4, 0x30, PT ;  /* 0x000000300400780c */ /* 0x000fe20003fc4270 */
[----:B------:R-:W-:Y:S02]  /*4010*/  BSSY B1, `(.L_x_78) ;  /* 0x0000008000017945 */ /* 0x000fe40003800000 */
[----:B------:R-:W-:-:S04]  /*4020*/  FMUL R62, R23, R90 ;  /* 0x0000005a173e7220 */ /* 0x000fc80000400000 */
[----:B------:R-:W-:-:S05]  /*4030*/  FFMA R62, R79, R22, R62 ;  /* 0x000000164f3e7223 */ /* 0x000fca000000003e */
[----:B------:R-:W-:-:S05]  /*4040*/  F2FP.BF16.F32.PACK_AB R62, RZ, R62 ;  /* 0x0000003eff3e723e */ /* 0x000fca00000010ff */
[----:B------:R0:W-:Y:S01]  /*4050*/  @P0 STG.E.U16 desc[UR36][R58.64+0x52], R62 ;  /* 0x0000523e3a000986 */ /* 0x0001e2000c101524 */
[----:B------:R-:W-:-:S13]  /*4060*/  ISETP.GT.AND P0, PT, R3, RZ, P6 ;  /* 0x000000ff0300720c */ /* 0x000fda0003704270 */
[----:B0-----:R-:W-:Y:S05]  /*4070*/  @!P0 BRA `(.L_x_79) ;  /* 0x0000000000048947 */ /* 0x001fea0003800000 */
[----:B------:R0:W5:Y:S02]  /*4080*/  LDG.E.LTC128B.U16 R119, desc[UR36][R10.64+0x60] ;  /* 0x000060240a777981 */ /* 0x000164000c1e1520 */
.L_x_79:
[----:B------:R-:W-:Y:S05]  /*4090*/  BSYNC B1 ;  /* 0x0000000000017941 */ /* 0x000fea0003800000 */
.L_x_78:
        /* <DEDUP_REMOVED lines=10> */
.L_x_81:
[----:B------:R-:W-:Y:S05]  /*4140*/  BSYNC B1 ;  /* 0x0000000000017941 */ /* 0x000fea0003800000 */
.L_x_80:
        /* <DEDUP_REMOVED lines=9> */
.L_x_83:
[----:B------:R-:W-:Y:S05]  /*41e0*/  BSYNC B1 ;  /* 0x0000000000017941 */ /* 0x000fea0003800000 */
.L_x_82:
        /* <DEDUP_REMOVED lines=9> */
.L_x_85:
[----:B------:R-:W-:Y:S05]  /*4280*/  BSYNC B1 ;  /* 0x0000000000017941 */ /* 0x000fea0003800000 */
.L_x_84:
        /* <DEDUP_REMOVED lines=10> */
.L_x_87:
[----:B------:R-:W-:Y:S05]  /*4330*/  BSYNC B1 ;  /* 0x0000000000017941 */ /* 0x000fea0003800000 */
.L_x_86:
[----:B-----5:R-:W-:Y:S01]  /*4340*/  IMAD.U32 R23, R119, 0x10000, RZ ;  /* 0x0001000077177824 */ /* 0x020fe200078e00ff */
[----:B------:R-:W-:Y:S03]  /*4350*/  BSSY B1, `(.L_x_88) ;  /* 0x000000f000017945 */ /* 0x000fe60003800000 */
[----:B------:R-:W-:-:S04]  /*4360*/  FMUL R23, R23, R90 ;  /* 0x0000005a17177220 */ /* 0x000fc80000400000 */
[----:B------:R-:W-:-:S05]  /*4370*/  FFMA R23, R84, R22, R23 ;  /* 0x0000001654177223 */ /* 0x000fca0000000017 */
[----:B------:R-:W-:-:S05]  /*4380*/  F2FP.BF16.F32.PACK_AB R23, RZ, R23 ;  /* 0x00000017ff17723e */ /* 0x000fca00000010ff */
[----:B------:R0:W-:Y:S01]  /*4390*/  @P0 STG.E.U16 desc[UR36][R20.64+0x70], R23 ;  /* 0x0000701714000986 */ /* 0x0001e2000c101524 */
[----:B------:R-:W-:-:S05]  /*43a0*/  IADD3 R64, P0, R103, R110, RZ ;  /* 0x0000006e67407210 */ /* 0x000fca0007f1e0ff */
[----:B------:R-:W-:Y:S01]  /*43b0*/  IMAD.X R65, R5, 0x1, R111, P0 ;  /* 0x0000000105417824 */ /* 0x000fe200000e066f */
[----:B------:R-:W-:-:S05]  /*43c0*/  IADD3 R66, P0, R103, R110, RZ ;  /* 0x0000006e67427210 */ /* 0x000fca0007f1e0ff */
[----:B------:R-:W-:Y:S01]  /*43d0*/  IMAD.X R67, R5, 0x1, R111, P0 ;  /* 0x0000000105437824 */ /* 0x000fe200000e066f */
[----:B------:R-:W-:-:S05]  /*43e0*/  IADD3 R62, P0, R103, R20, RZ ;  /* 0x00000014673e7210 */ /* 0x000fca0007f1e0ff */
[----:B------:R-:W-:Y:S01]  /*43f0*/  IMAD.X R63, R5, 0x1, R21, P0 ;  /* 0x00000001053f7824 */ /* 0x000fe200000e0615 */
[----:B------:R-:W-:-:S04]  /*4400*/  ISETP.GT.AND P0, PT, R4, 0x39, PT ;  /* 0x000000390400780c */ /* 0x000fc80003f04270 */
[----:B------:R-:W-:-:S13]  /*4410*/  ISETP.GT.AND P3, PT, R3, RZ, P0 ;  /* 0x000000ff0300720c */ /* 0x000fda0000764270 */
[----:B0-----:R-:W-:Y:S05]  /*4420*/  @!P3 BRA `(.L_x_89) ;  /* 0x000000000004b947 */ /* 0x001fea0003800000 */
[----:B------:R0:W5:Y:S02]  /*4430*/  LDG.E.LTC128B.U16 R119, desc[UR36][R10.64+0x72] ;  /* 0x000072240a777981 */ /* 0x000164000c1e1520 */
.L_x_89:
[----:B------:R-:W-:Y:S05]  /*4440*/  BSYNC B1 ;  /* 0x0000000000017941 */ /* 0x000fea0003800000 */
.L_x_88:
        /* <DEDUP_REMOVED lines=9> */
.L_x_91:
[----:B------:R-:W-:Y:S05]  /*44e0*/  BSYNC B1 ;  /* 0x0000000000017941 */ /* 0x000fea0003800000 */
.L_x_90:
        /* <DEDUP_REMOVED lines=9> */
.L_x_93:
[----:B------:R-:W-:Y:S05]  /*4580*/  BSYNC B1 ;  /* 0x0000000000017941 */ /* 0x000fea0003800000 */
.L_x_92:
[----:B-----5:R-:W-:-:S04]  /*4590*/  IMAD.U32 R5, R119, 0x10000, RZ ;  /* 0x0001000077057824 */ /* 0x020fc800078e00ff */
[----:B------:R-:W-:-:S04]  /*45a0*/  FMUL R4, R5, R90 ;  /* 0x0000005a05047220 */ /* 0x000fc80000400000 */
[----:B------:R-:W-:-:S05]  /*45b0*/  FFMA R4, R87, R22, R4 ;  /* 0x0000001657047223 */ /* 0x000fca0000000004 */
[----:B------:R-:W-:-:S05]  /*45c0*/  F2FP.BF16.F32.PACK_AB R4, RZ, R4 ;  /* 0x00000004ff04723e */ /* 0x000fca00000010ff */
[----:B------:R0:W-:Y:S01]  /*45d0*/  @P3 STG.E.U16 desc[UR36][R58.64+0x72], R4 ;  /* 0x000072043a003986 */ /* 0x0001e2000c101524 */
[----:B------:R-:W-:-:S13]  /*45e0*/  ISETP.GT.AND P3, PT, R3, 0x80, P5 ;  /* 0x000000800300780c */ /* 0x000fda0002f64270 */
[----:B------:R-:W2:Y:S01]  /*45f0*/  @P3 LDG.E.LTC128B.U16 R119, desc[UR36][R60.64] ;  /* 0x000000243c773981 */ /* 0x000ea2000c1e1520 */
[----:B------:R-:W-:Y:S01]  /*4600*/  BSSY B1, `(.L_x_94) ;  /* 0x000000a000017945 */ /* 0x000fe20003800000 */
[----:B--2---:R-:W-:-:S04]  /*4610*/  IMAD.U32 R5, R119, 0x10000, RZ ;  /* 0x0001000077057824 */ /* 0x004fc800078e00ff */
[----:B------:R-:W-:-:S04]  /*4620*/  FMUL R5, R5, R90 ;  /* 0x0000005a05057220 */ /* 0x000fc80000400000 */
[----:B------:R-:W-:-:S05]  /*4630*/  FFMA R5, R24, R22, R5 ;  /* 0x0000001618057223 */ /* 0x000fca0000000005 */
[----:B------:R-:W-:-:S05]  /*4640*/  F2FP.BF16.F32.PACK_AB R5, RZ, R5 ;  /* 0x00000005ff05723e */ /* 0x000fca00000010ff */
[----:B------:R0:W-:Y:S01]  /*4650*/  @P3 STG.E.U16 desc[UR36][R62.64], R5 ;  /* 0x000000053e003986 */ /* 0x0001e2000c101524 */
[----:B------:R-:W-:-:S04]  /*4660*/  ISETP.NE.AND P3, PT, R120, RZ, PT ;  /* 0x000000ff7800720c */ /* 0x000fc80003f65270 */
[----:B------:R-:W-:-:S13]  /*4670*/  ISETP.GT.AND P3, PT, R3, 0x80, P3 ;  /* 0x000000800300780c */ /* 0x000fda0001f64270 */
[----:B0-----:R-:W-:Y:S05]  /*4680*/  @!P3 BRA `(.L_x_95) ;  /* 0x000000000004b947 */ /* 0x001fea0003800000 */
[----:B------:R0:W5:Y:S02]  /*4690*/  LDG.E.LTC128B.U16 R119, desc[UR36][R8.64+0x2] ;  /* 0x0000022408777981 */ /* 0x000164000c1e1520 */
.L_x_95:
[----:B------:R-:W-:Y:S05]  /*46a0*/  BSYNC B1 ;  /* 0x0000000000017941 */ /* 0x000fea0003800000 */
.L_x_94:
[----:B-----5:R-:W-:Y:S01]  /*46b0*/  IMAD.U32 R5, R119, 0x10000, RZ ;  /* 0x0001000077057824 */ /* 0x020fe200078e00ff */
[----:B------:R-:W-:Y:S01]  /*46c0*/  ISETP.GT.AND P5, PT, R3, 0x88, P5 ;  /* 0x000000880300780c */ /* 0x000fe20002fa4270 */
[----:B------:R-:W-:Y:S02]  /*46d0*/  BSSY B1, `(.L_x_96) ;  /* 0x000000a000017945 */ /* 0x000fe40003800000 */
[----:B------:R-:W-:Y:S01]  /*46e0*/  FMUL R4, R5, R90 ;  /* 0x0000005a05047220 */ /* 0x000fe20000400000 */
[----:B------:R-:W-:-:S03]  /*46f0*/  @P3 IMAD.MOV.U32 R5, RZ, RZ, R63 ;  /* 0x000000ffff053224 */ /* 0x000fc600078e003f */
[----:B------:R-:W-:-:S05]  /*4700*/  FFMA R4, R25, R22, R4 ;  /* 0x0000001619047223 */ /* 0x000fca0000000004 */
[----:B------:R-:W-:-:S04]  /*4710*/  F2FP.BF16.F32.PACK_AB R4, RZ, R4 ;  /* 0x00000004ff04723e */ /* 0x000fc800000010ff */
[----:B-1-3--:R-:W-:Y:S01]  /*4720*/  PRMT R10, R4, 0x7610, R10 ;  /* 0x00007610040a7816 */ /* 0x00afe2000000000a */
[----:B------:R-:W-:-:S05]  /*4730*/  @P3 IMAD.MOV.U32 R4, RZ, RZ, R62 ;  /* 0x000000ffff043224 */ /* 0x000fca00078e003e */
[----:B------:R1:W-:Y:S01]  /*4740*/  @P3 STG.E.U16 desc[UR36][R4.64+0x2], R10 ;  /* 0x0000020a04003986 */ /* 0x0003e2000c101524 */
[----:B------:R-:W-:Y:S05]  /*4750*/  @!P5 BRA `(.L_x_97) ;  /* 0x000000000004d947 */ /* 0x000fea0003800000 */
[----:B------:R2:W5:Y:S02]  /*4760*/  LDG.E.LTC128B.U16 R119, desc[UR36][R12.64] ;  /* 0x000000240c777981 */ /* 0x000564000c1e1520 */
.L_x_97:
[----:B------:R-:W-:Y:S05]  /*4770*/  BSYNC B1 ;  /* 0x0000000000017941 */ /* 0x000fea0003800000 */
.L_x_96:
[----:B-1---5:R-:W-:Y:S01]  /*4780*/  IMAD.U32 R5, R119, 0x10000, RZ ;  /* 0x0001000077057824 */ /* 0x022fe200078e00ff */
[----:B------:R-:W-:Y:S01]  /*4790*/  ISETP.NE.AND P3, PT, R120, RZ, PT ;  /* 0x000000ff7800720c */ /* 0x000fe20003f65270 */
[----:B------:R-:W-:Y:S02]  /*47a0*/  BSSY B1, `(.L_x_98) ;  /* 0x0000008000017945 */ /* 0x000fe40003800000 */
[----:B------:R-:W-:Y:S01]  /*47b0*/  FMUL R5, R5, R90 ;  /* 0x0000005a05057220 */ /* 0x000fe20000400000 */
[----:B------:R-:W-:-:S03]  /*47c0*/  ISETP.GT.AND P3, PT, R3, 0x88, P3 ;  /* 0x000000880300780c */ /* 0x000fc60001f64270 */
[----:B------:R-:W-:-:S05]  /*47d0*/  FFMA R5, R26, R22, R5 ;  /* 0x000000161a057223 */ /* 0x000fca0000000005 */
[----:B------:R-:W-:-:S05]  /*47e0*/  F2FP.BF16.F32.PACK_AB R5, RZ, R5 ;  /* 0x00000005ff05723e */ /* 0x000fca00000010ff */
[----:B------:R1:W-:Y:S01]  /*47f0*/  @P5 STG.E.U16 desc[UR36][R64.64], R5 ;  /* 0x0000000540005986 */ /* 0x0003e2000c101524 */
[----:B------:R-:W-:Y:S05]  /*4800*/  @!P3 BRA `(.L_x_99) ;  /* 0x000000000004b947 */ /* 0x000fea0003800000 */
[----:B------:R3:W5:Y:S02]  /*4810*/  LDG.E.LTC128B.U16 R119, desc[UR36][R14.64+0x2] ;  /* 0x000002240e777981 */ /* 0x000764000c1e1520 */
.L_x_99:
[----:B------:R-:W-:Y:S05]  /*4820*/  BSYNC B1 ;  /* 0x0000000000017941 */ /* 0x000fea0003800000 */
.L_x_98:
[----:B-1---5:R-:W-:Y:S01]  /*4830*/  IMAD.U32 R5, R119, 0x10000, RZ ;  /* 0x0001000077057824 */ /* 0x022fe200078e00ff */
[----:B------:R-:W-:Y:S01]  /*4840*/  ISETP.NE.AND P5, PT, R116, RZ, PT ;  /* 0x000000ff7400720c */ /* 0x000fe20003fa5270 */
[----:B------:R-:W-:Y:S02]  /*4850*/  BSSY B1, `(.L_x_100) ;  /* 0x0000008000017945 */ /* 0x000fe40003800000 */
[----:B------:R-:W-:-:S04]  /*4860*/  FMUL R4, R5, R90 ;  /* 0x0000005a05047220 */ /* 0x000fc80000400000 */
[----:B------:R-:W-:-:S05]  /*4870*/  FFMA R4, R27, R22, R4 ;  /* 0x000000161b047223 */ /* 0x000fca0000000004 */
[----:B------:R-:W-:-:S05]  /*4880*/  F2FP.BF16.F32.PACK_AB R4, RZ, R4 ;  /* 0x00000004ff04723e */ /* 0x000fca00000010ff */
[----:B------:R1:W-:Y:S01]  /*4890*/  @P3 STG.E.U16 desc[UR36][R66.64+0x2], R4 ;  /* 0x0000020442003986 */ /* 0x0003e2000c101524 */
[----:B------:R-:W-:-:S13]  /*48a0*/  ISETP.GT.AND P3, PT, R3, 0x80, P5 ;  /* 0x000000800300780c */ /* 0x000fda0002f64270 */
[----:B-1----:R-:W-:Y:S05]  /*48b0*/  @!P3 BRA `(.L_x_101) ;  /* 0x000000000004b947 */ /* 0x002fea0003800000 */
[----:B------:R1:W5:Y:S02]  /*48c0*/  LDG.E.LTC128B.U16 R119, desc[UR36][R8.64+0x10] ;  /* 0x0000102408777981 */ /* 0x000364000c1e1520 */
.L_x_101:
[----:B------:R-:W-:Y:S05]  /*48d0*/  BSYNC B1 ;  /* 0x0000000000017941 */ /* 0x000fea0003800000 */
.L_x_100:
[----:B-----5:R-:W-:Y:S01]  /*48e0*/  IMAD.U32 R5, R119, 0x10000, RZ ;  /* 0x0001000077057824 */ /* 0x020fe200078e00ff */
[----:B------:R-:W-:Y:S01]  /*48f0*/  ISETP.NE.AND P5, PT, R121, RZ, PT ;  /* 0x000000ff7900720c */ /* 0x000fe20003fa5270 */
[----:B------:R-:W-:Y:S01]  /*4900*/  @P3 IMAD.MOV.U32 R4, RZ, RZ, R62 ;  /* 0x000000ffff043224 */ /* 0x000fe200078e003e */
[----:B------:R-:W-:Y:S01]  /*4910*/  BSSY B1, `(.L_x_102) ;  /* 0x000000a000017945 */ /* 0x000fe20003800000 */
[----:B------:R-:W-:-:S04]  /*4920*/  FMUL R5, R5, R90 ;  /* 0x0000005a05057220 */ /* 0x000fc80000400000 */
[----:B------:R-:W-:-:S05]  /*4930*/  FFMA R5, R28, R22, R5 ;  /* 0x000000161c057223 */ /* 0x000fca0000000005 */
[----:B------:R-:W-:-:S04]  /*4940*/  F2FP.BF16.F32.PACK_AB R5, RZ, R5 ;  /* 0x00000005ff05723e */ /* 0x000fc800000010ff */
[----:B------:R-:W-:Y:S01]  /*4950*/  PRMT R10, R5, 0x7610, R10 ;  /* 0x00007610050a7816 */ /* 0x000fe2000000000a */
[----:B------:R-:W-:-:S05]  /*4960*/  @P3 IMAD.MOV.U32 R5, RZ, RZ, R63 ;  /* 0x000000ffff053224 */ /* 0x000fca00078e003f */
[----:B------:R0:W-:Y:S01]  /*4970*/  @P3 STG.E.U16 desc[UR36][R4.64+0x10], R10 ;  /* 0x0000100a04003986 */ /* 0x0001e2000c101524 */
[----:B------:R-:W-:-:S13]  /*4980*/  ISETP.GT.AND P3, PT, R3, 0x80, P5 ;  /* 0x000000800300780c */ /* 0x000fda0002f64270 */
[----:B0-----:R-:W-:Y:S05]  /*4990*/  @!P3 BRA `(.L_x_103) ;  /* 0x000000000004b947 */ /* 0x001fea0003800000 */
[----:B------:R0:W5:Y:S02]  /*49a0*/  LDG.E.LTC128B.U16 R119, desc[UR36][R8.64+0x12] ;  /* 0x0000122408777981 */ /* 0x000164000c1e1520 */
.L_x_103:
[----:B------:R-:W-:Y:S05]  /*49b0*/  BSYNC B1 ;  /* 0x0000000000017941 */ /* 0x000fea0003800000 */
.L_x_102:
[----:B-----5:R-:W-:Y:S01]  /*49c0*/  IMAD.U32 R5, R119, 0x10000, RZ ;  /* 0x0001000077057824 */ /* 0x020fe200078e00ff */
[----:B------:R-:W-:Y:S03]  /*49d0*/  BSSY B1, `(.L_x_104) ;  /* 0x000000c000017945 */ /* 0x000fe60003800000 */
[----:B------:R-:W-:Y:S01]  /*49e0*/  FMUL R4, R5, R90 ;  /* 0x0000005a05047220 */ /* 0x000fe20000400000 */
[----:B------:R-:W-:-:S03]  /*49f0*/  @P3 IMAD.MOV.U32 R5, RZ, RZ, R63 ;  /* 0x000000ffff053224 */ /* 0x000fc600078e003f */
[----:B------:R-:W-:-:S05]  /*4a00*/  FFMA R4, R29, R22, R4 ;  /* 0x000000161d047223 */ /* 0x000fca0000000004 */
[----:B------:R-:W-:-:S04]  /*4a10*/  F2FP.BF16.F32.PACK_AB R4, RZ, R4 ;  /* 0x00000004ff04723e */ /* 0x000fc800000010ff */
[----:B------:R-:W-:Y:S01]  /*4a20*/  PRMT R10, R4, 0x7610, R10 ;  /* 0x00007610040a7816 */ /* 0x000fe2000000000a */
[----:B------:R-:W-:-:S05]  /*4a30*/  @P3 IMAD.MOV.U32 R4, RZ, RZ, R62 ;  /* 0x000000ffff043224 */ /* 0x000fca00078e003e */
[----:B------:R0:W-:Y:S01]  /*4a40*/  @P3 STG.E.U16 desc[UR36][R4.64+0x12], R10 ;  /* 0x0000120a04003986 */ /* 0x0001e2000c101524 */
[----:B------:R-:W-:-:S04]  /*4a50*/  ISETP.NE.AND P3, PT, R116, RZ, PT ;  /* 0x000000ff7400720c */ /* 0x000fc80003f65270 */
[----:B------:R-:W-:-:S13]  /*4a60*/  ISETP.GT.AND P3, PT, R3, 0x88, P3 ;  /* 0x000000880300780c */ /* 0x000fda0001f64270 */
[----:B0-----:R-:W-:Y:S05]  /*4a70*/  @!P3 BRA `(.L_x_105) ;  /* 0x000000000004b947 */ /* 0x001fea0003800000 */
[----:B------:R0:W5:Y:S02]  /*4a80*/  LDG.E.LTC128B.U16 R119, desc[UR36][R14.64+0x10] ;  /* 0x000010240e777981 */ /* 0x000164000c1e1520 */
.L_x_105:
[----:B------:R-:W-:Y:S05]  /*4a90*/  BSYNC B1 ;  /* 0x0000000000017941 */ /* 0x000fea0003800000 */
.L_x_104:
        /* <DEDUP_REMOVED lines=9> */
.L_x_107:
[----:B------:R-:W-:Y:S05]  /*4b30*/  BSYNC B1 ;  /* 0x0000000000017941 */ /* 0x000fea0003800000 */
.L_x_106:
[----:B-----5:R-:W-:Y:S01]  /*4b40*/  IMAD.U32 R5, R119, 0x10000, RZ ;  /* 0x0001000077057824 */ /* 0x020fe200078e00ff */
[----:B------:R-:W-:Y:S01]  /*4b50*/  ISETP.NE.AND P5, PT, R102, RZ, PT ;  /* 0x000000ff6600720c */ /* 0x000fe20003fa5270 */
[----:B------:R-:W-:Y:S02]  /*4b60*/  BSSY B1, `(.L_x_108) ;  /* 0x000000b000017945 */ /* 0x000fe40003800000 */
[----:B------:R-:W-:Y:S01]  /*4b70*/  FMUL R4, R5, R90 ;  /* 0x0000005a05047220 */ /* 0x000fe20000400000 */
[----:B------:R-:W-:-:S03]  /*4b80*/  @P3 IMAD.MOV.U32 R5, RZ, RZ, R7 ;  /* 0x000000ffff053224 */ /* 0x000fc600078e0007 */
        /* <DEDUP_REMOVED lines=8> */
.L_x_109:
[----:B------:R-:W-:Y:S05]  /*4c10*/  BSYNC B1 ;  /* 0x0000000000017941 */ /* 0x000fea0003800000 */
.L_x_108:
        /* <DEDUP_REMOVED lines=13> */
.L_x_111:
[----:B------:R-:W-:Y:S05]  /*4cf0*/  BSYNC B1 ;  /* 0x0000000000017941 */ /* 0x000fea0003800000 */
.L_x_110:
        /* <DEDUP_REMOVED lines=13> */
.L_x_113:
[----:B------:R-:W-:Y:S05]  /*4dd0*/  BSYNC B1 ;  /* 0x0000000000017941 */ /* 0x000fea0003800000 */
.L_x_112:
[----:B-----5:R-:W-:Y:S01]  /*4de0*/  IMAD.U32 R5, R119, 0x10000, RZ ;  /* 0x0001000077057824 */ /* 0x020fe200078e00ff */
[----:B------:R-:W-:Y:S01]  /*4df0*/  BSSY B1, `(.L_x_114) ;  /* 0x000000b000017945 */ /* 0x000fe20003800000 */
[----:B------:R-:W-:Y:S02]  /*4e00*/  @P3 IMAD.MOV.U32 R4, RZ, RZ, R6 ;  /* 0x000000ffff043224 */ /* 0x000fe400078e0006 */
        /* <DEDUP_REMOVED lines=9> */
.L_x_115:
[----:B------:R-:W-:Y:S05]  /*4ea0*/  BSYNC B1 ;  /* 0x0000000000017941 */ /* 0x000fea0003800000 */
.L_x_114:
        /* <DEDUP_REMOVED lines=13> */
.L_x_117:
[----:B------:R-:W-:Y:S05]  /*4f80*/  BSYNC B1 ;  /* 0x0000000000017941 */ /* 0x000fea0003800000 */
.L_x_116:
        /* <DEDUP_REMOVED lines=13> */
.L_x_119:
[----:B------:R-:W-:Y:S05]  /*5060*/  BSYNC B1 ;  /* 0x0000000000017941 */ /* 0x000fea0003800000 */
.L_x_118:
        /* <DEDUP_REMOVED lines=13> */
.L_x_121:
[----:B------:R-:W-:Y:S05]  /*5140*/  BSYNC B1 ;  /* 0x0000000000017941 */ /* 0x000fea0003800000 */
.L_x_120:
        /* <DEDUP_REMOVED lines=12> */
.L_x_123:
[----:B------:R-:W-:Y:S05]  /*5210*/  BSYNC B1 ;  /* 0x0000000000017941 */ /* 0x000fea0003800000 */
.L_x_122:
        /* <DEDUP_REMOVED lines=13> */
.L_x_125:
[----:B------:R-:W-:Y:S05]  /*52f0*/  BSYNC B1 ;  /* 0x0000000000017941 */ /* 0x000fea0003800000 */
.L_x_124:
        /* <DEDUP_REMOVED lines=13> */
.L_x_127:
[----:B------:R-:W-:Y:S05]  /*53d0*/  BSYNC B1 ;  /* 0x0000000000017941 */ /* 0x000fea0003800000 */
.L_x_126:
        /* <DEDUP_REMOVED lines=13> */
.L_x_129:
[----:B------:R-:W-:Y:S05]  /*54b0*/  BSYNC B1 ;  /* 0x0000000000017941 */ /* 0x000fea0003800000 */
.L_x_128:
        /* <DEDUP_REMOVED lines=12> */
.L_x_131:
[----:B------:R-:W-:Y:S05]  /*5580*/  BSYNC B1 ;  /* 0x0000000000017941 */ /* 0x000fea0003800000 */
.L_x_130:
        /* <DEDUP_REMOVED lines=13> */
.L_x_133:
[----:B------:R-:W-:Y:S05]  /*5660*/  BSYNC B1 ;  /* 0x0000000000017941 */ /* 0x000fea0003800000 */
.L_x_132:
        /* <DEDUP_REMOVED lines=12> */
.L_x_135:
[----:B------:R-:W-:Y:S05]  /*5730*/  BSYNC B1 ;  /* 0x0000000000017941 */ /* 0x000fea0003800000 */
.L_x_134:
        /* <DEDUP_REMOVED lines=12> */
.L_x_137:
[----:B------:R-:W-:Y:S05]  /*5800*/  BSYNC B1 ;  /* 0x0000000000017941 */ /* 0x000fea0003800000 */
.L_x_136:
        /* <DEDUP_REMOVED lines=12> */
.L_x_139:
[----:B------:R-:W-:Y:S05]  /*58d0*/  BSYNC B1 ;  /* 0x0000000000017941 */ /* 0x000fea0003800000 */
.L_x_138:
        /* <DEDUP_REMOVED lines=12> */
.L_x_141:
[----:B------:R-:W-:Y:S05]  /*59a0*/  BSYNC B1 ;  /* 0x0000000000017941 */ /* 0x000fea0003800000 */
.L_x_140:
        /* <DEDUP_REMOVED lines=12> */
.L_x_143:
[----:B------:R-:W-:Y:S05]  /*5a70*/  BSYNC B1 ;  /* 0x0000000000017941 */ /* 0x000fea0003800000 */
.L_x_142:
[----:B-----5:R-:W-:Y:S01]  /*5a80*/  IMAD.U32 R5, R119, 0x10000, RZ ;  /* 0x0001000077057824 */ /* 0x020fe200078e00ff */
[----:B------:R-:W-:Y:S01]  /*5a90*/  ISETP.GT.AND P6, PT, R3, 0x88, P6 ;  /* 0x000000880300780c */ /* 0x000fe200037c4270 */
        /* <DEDUP_REMOVED lines=8> */
[----:B------:R-:W-:Y:S05]  /*5b20*/  @!P6 BRA `(.L_x_145) ;  /* 0x000000000004e947 */ /* 0x000fea0003800000 */
[----:B------:R0:W5:Y:S02]  /*5b30*/  LDG.E.LTC128B.U16 R119, desc[UR36][R14.64+0x60] ;  /* 0x000060240e777981 */ /* 0x000164000c1e1520 */
.L_x_145:
[----:B------:R-:W-:Y:S05]  /*5b40*/  BSYNC B1 ;  /* 0x0000000000017941 */ /* 0x000fea0003800000 */
.L_x_144:
[----:B0----5:R-:W-:Y:S01]  /*5b50*/  IMAD.U32 R5, R119, 0x10000, RZ ;  /* 0x0001000077057824 */ /* 0x021fe200078e00ff */
[----:B------:R-:W-:Y:S01]  /*5b60*/  ISETP.GT.AND P2, PT, R3, 0x88, P2 ;  /* 0x000000880300780c */ /* 0x000fe20001744270 */
        /* <DEDUP_REMOVED lines=8> */
[----:B------:R-:W-:Y:S05]  /*5bf0*/  @!P2 BRA `(.L_x_147) ;  /* 0x000000000004a947 */ /* 0x000fea0003800000 */
[----:B------:R0:W5:Y:S02]  /*5c00*/  LDG.E.LTC128B.U16 R119, desc[UR36][R14.64+0x62] ;  /* 0x000062240e777981 */ /* 0x000164000c1e1520 */
.L_x_147:
[----:B------:R-:W-:Y:S05]  /*5c10*/  BSYNC B1 ;  /* 0x0000000000017941 */ /* 0x000fea0003800000 */
.L_x_146:
[----:B0----5:R-:W-:Y:S01]  /*5c20*/  IMAD.U32 R5, R119, 0x10000, RZ ;  /* 0x0001000077057824 */ /* 0x021fe200078e00ff */
        /* <DEDUP_REMOVED lines=11> */
.L_x_149:
[----:B------:R-:W-:Y:S05]  /*5ce0*/  BSYNC B1 ;  /* 0x0000000000017941 */ /* 0x000fea0003800000 */
.L_x_148:
        /* <DEDUP_REMOVED lines=12> */
.L_x_151:
[----:B------:R-:W-:Y:S05]  /*5db0*/  BSYNC B1 ;  /* 0x0000000000017941 */ /* 0x000fea0003800000 */
.L_x_150:
[----:B0----5:R-:W-:Y:S01]  /*5dc0*/  IMAD.U32 R5, R119, 0x10000, RZ ;  /* 0x0001000077057824 */ /* 0x021fe200078e00ff */
[----:B------:R-:W-:Y:S01]  /*5dd0*/  ISETP.GT.AND P1, PT, R3, 0x88, P1 ;  /* 0x000000880300780c */ /* 0x000fe20000f24270 */
[----:B------:R-:W-:Y:S02]  /*5de0*/  BSSY B1, `(.L_x_152) ;  /* 0x0000007000017945 */ /* 0x000fe40003800000 */
[----:B------:R-:W-:-:S04]  /*5df0*/  FMUL R4, R5, R90 ;  /* 0x0000005a05047220 */ /* 0x000fc80000400000 */
[----:B------:R-:W-:-:S05]  /*5e00*/  FFMA R4, R53, R22, R4 ;  /* 0x0000001635047223 */ /* 0x000fca0000000004 */
[----:B------:R-:W-:-:S05]  /*5e10*/  F2FP.BF16.F32.PACK_AB R4, RZ, R4 ;  /* 0x00000004ff04723e */ /* 0x000fca00000010ff */
[----:B------:R0:W-:Y:S01]  /*5e20*/  @P2 STG.E.U16 desc[UR36][R62.64+0x72], R4 ;  /* 0x000072043e002986 */ /* 0x0001e2000c101524 */
[----:B------:R-:W-:Y:S05]  /*5e30*/  @!P1 BRA `(.L_x_153) ;  /* 0x0000000000049947 */ /* 0x000fea0003800000 */
[----:B------:R0:W5:Y:S02]  /*5e40*/  LDG.E.LTC128B.U16 R119, desc[UR36][R14.64+0x70] ;  /* 0x000070240e777981 */ /* 0x000164000c1e1520 */
.L_x_153:
[----:B------:R-:W-:Y:S05]  /*5e50*/  BSYNC B1 ;  /* 0x0000000000017941 */ /* 0x000fea0003800000 */
.L_x_152:
[----:B-----5:R-:W-:Y:S01]  /*5e60*/  IMAD.U32 R5, R119, 0x10000, RZ ;  /* 0x0001000077057824 */ /* 0x020fe200078e00ff */
[----:B------:R-:W-:Y:S01]  /*5e70*/  ISETP.GT.AND P0, PT, R3, 0x88, P0 ;  /* 0x000000880300780c */ /* 0x000fe20000704270 */
[----:B0-----:R-:W-:Y:S01]  /*5e80*/  @P1 IMAD.MOV.U32 R4, RZ, RZ, R6 ;  /* 0x000000ffff041224 */ /* 0x001fe200078e0006 */
[----:B------:R-:W-:Y:S01]  /*5e90*/  BSSY B1, `(.L_x_154) ;  /* 0x0000009000017945 */ /* 0x000fe20003800000 */
[----:B------:R-:W-:-:S04]  /*5ea0*/  FMUL R5, R5, R90 ;  /* 0x0000005a05057220 */ /* 0x000fc80000400000 */
[----:B------:R-:W-:-:S05]  /*5eb0*/  FFMA R5, R54, R22, R5 ;  /* 0x0000001636057223 */ /* 0x000fca0000000005 */
[----:B------:R-:W-:-:S04]  /*5ec0*/  F2FP.BF16.F32.PACK_AB R5, RZ, R5 ;  /* 0x00000005ff05723e */ /* 0x000fc800000010ff */
[----:B-1----:R-:W-:Y:S01]  /*5ed0*/  PRMT R8, R5, 0x7610, R8 ;  /* 0x0000761005087816 */ /* 0x002fe20000000008 */
[----:B------:R-:W-:-:S05]  /*5ee0*/  @P1 IMAD.MOV.U32 R5, RZ, RZ, R7 ;  /* 0x000000ffff051224 */ /* 0x000fca00078e0007 */
[----:B------:R0:W-:Y:S01]  /*5ef0*/  @P1 STG.E.U16 desc[UR36][R4.64+0x70], R8 ;  /* 0x0000700804001986 */ /* 0x0001e2000c101524 */
[----:B------:R-:W-:Y:S05]  /*5f00*/  @!P0 BRA `(.L_x_155) ;  /* 0x0000000000048947 */ /* 0x000fea0003800000 */
[----:B------:R1:W5:Y:S02]  /*5f10*/  LDG.E.LTC128B.U16 R119, desc[UR36][R14.64+0x72] ;  /* 0x000072240e777981 */ /* 0x000364000c1e1520 */
.L_x_155:
[----:B------:R-:W-:Y:S05]  /*5f20*/  BSYNC B1 ;  /* 0x0000000000017941 */ /* 0x000fea0003800000 */
.L_x_154:
[----:B------:R-:W-:Y:S05]  /*5f30*/  @!P0 BRA `(.L_x_156) ;  /* 0x0000001400688947 */ /* 0x000fea0003800000 */
[----:B-----5:R-:W-:-:S04]  /*5f40*/  IMAD.U32 R119, R119, 0x10000, RZ ;  /* 0x0001000077777824 */ /* 0x020fc800078e00ff */
[----:B0-----:R-:W-:-:S04]  /*5f50*/  FMUL R4, R119, R90 ;  /* 0x0000005a77047220 */ /* 0x001fc80000400000 */
[----:B------:R-:W-:-:S05]  /*5f60*/  FFMA R4, R55, R22, R4 ;  /* 0x0000001637047223 */ /* 0x000fca0000000004 */
[----:B------:R-:W-:-:S05]  /*5f70*/  F2FP.BF16.F32.PACK_AB R4, RZ, R4 ;  /* 0x00000004ff04723e */ /* 0x000fca00000010ff */
[----:B------:R0:W-:Y:S01]  /*5f80*/  STG.E.U16 desc[UR36][R6.64+0x72], R4 ;  /* 0x0000720406007986 */ /* 0x0001e2000c101524 */
[----:B------:R-:W-:Y:S05]  /*5f90*/  BRA `(.L_x_156) ;  /* 0x0000001400507947 */ /* 0x000fea0003800000 */
.L_x_33:
[----:B------:R-:W-:Y:S01]  /*5fa0*/  ULDC.64 UR4, c[0x0][0x5c0] ;  /* 0x0001700000047ab9 */ /* 0x000fe20000000a00 */
[----:B------:R-:W-:Y:S01]  /*5fb0*/  ISETP.GT.AND P4, PT, R4, 0x1, PT ;  /* 0x000000010400780c */ /* 0x000fe20003f84270 */
[-C--:B------:R-:W-:Y:S01]  /*5fc0*/  FMUL R56, R56, R22.reuse ;  /* 0x0000001638387220 */ /* 0x080fe20000400000 */
[----:B------:R-:W-:Y:S01]  /*5fd0*/  LEA R10, P1, R110, UR4, 0x1 ;  /* 0x000000046e0a7c11 */ /* 0x000fe2000f8208ff */
[-C--:B------:R-:W-:Y:S01]  /*5fe0*/  FMUL R57, R57, R22.reuse ;  /* 0x0000001639397220 */ /* 0x080fe20000400000 */
[C---:B------:R-:W-:Y:S01]  /*5ff0*/  IMAD.SHL.U32 R7, R95.reuse, 0x2, RZ ;  /* 0x000000025f077824 */ /* 0x040fe200078e00ff */
[----:B------:R-:W-:Y:S01]  /*6000*/  SHF.L.U64.HI R5, R95, 0x1, R94 ;  /* 0x000000015f057819 */ /* 0x000fe2000001025e */
[----:B------:R-:W-:Y:S01]  /*6010*/  IMAD.SHL.U32 R23, R96, 0x2, RZ ;  /* 0x0000000260177824 */ /* 0x000fe200078e00ff */
[----:B------:R-:W-:Y:S01]  /*6020*/  LEA.HI.X R11, R110, UR5, R113, 0x1, P1 ;  /* 0x000000056e0b7c11 */ /* 0x000fe200088f0c71 */
[-C--:B------:R-:W-:Y:S01]  /*6030*/  FMUL R58, R58, R22.reuse ;  /* 0x000000163a3a7220 */ /* 0x080fe20000400000 */
[----:B------:R-:W-:Y:S01]  /*6040*/  ISETP.GT.AND P1, PT, R3, RZ, P4 ;  /* 0x000000ff0300720c */ /* 0x000fe20002724270 */
[----:B------:R-:W-:Y:S01]  /*6050*/  FMUL R59, R59, R22 ;  /* 0x000000163b3b7220 */ /* 0x000fe20000400000 */
[----:B------:R-:W-:Y:S01]  /*6060*/  F2FP.BF16.F32.PACK_AB R56, RZ, R56 ;  /* 0x00000038ff38723e */ /* 0x000fe200000010ff */
[-C--:B------:R-:W-:Y:S01]  /*6070*/  FMUL R60, R60, R22.reuse ;  /* 0x000000163c3c7220 */ /* 0x080fe20000400000 */
[----:B------:R-:W-:Y:S01]  /*6080*/  F2FP.BF16.F32.PACK_AB R57, RZ, R57 ;  /* 0x00000039ff39723e */ /* 0x000fe200000010ff */
[----:B------:R-:W-:Y:S01]  /*6090*/  FMUL R61, R61, R22 ;  /* 0x000000163d3d7220 */ /* 0x000fe20000400000 */
[----:B------:R-:W-:Y:S01]  /*60a0*/  SHF.L.U64.HI R13, R96, 0x1, R93 ;  /* 0x00000001600d7819 */ /* 0x000fe2000001025d */
[----:B------:R-:W-:Y:S01]  /*60b0*/  @P0 STG.E.U16 desc[UR36][R10.64], R56 ;  /* 0x000000380a000986 */ /* 0x000fe2000c101524 */
[----:B------:R-:W-:Y:S01]  /*60c0*/  IADD3 R8, P0, R7, R10, RZ ;  /* 0x0000000a07087210 */ /* 0x000fe20007f1e0ff */
[-C--:B------:R-:W-:Y:S01]  /*60d0*/  FMUL R62, R62, R22.reuse ;  /* 0x000000163e3e7220 */ /* 0x080fe20000400000 */
[----:B------:R-:W-:Y:S01]  /*60e0*/  ISETP.GT.AND P2, PT, R3, 0x8, P5 ;  /* 0x000000080300780c */ /* 0x000fe20002f44270 */
[----:B------:R-:W-:Y:S01]  /*60f0*/  FMUL R63, R63, R22 ;  /* 0x000000163f3f7220 */ /* 0x000fe20000400000 */
[----:B------:R-:W-:Y:S01]  /*6100*/  ISETP.GT.AND P3, PT, R4, 0x8, PT ;  /* 0x000000080400780c */ /* 0x000fe20003f64270 */
[----:B------:R-:W-:Y:S01]  /*6110*/  IMAD.X R9, R5, 0x1, R11, P0 ;  /* 0x0000000105097824 */ /* 0x000fe200000e060b */
[----:B------:R-:W-:Y:S01]  /*6120*/  @P1 STG.E.U16 desc[UR36][R10.64+0x2], R57 ;  /* 0x000002390a001986 */ /* 0x000fe2000c101524 */
[----:B------:R-:W-:Y:S01]  /*6130*/  IADD3 R6, P0, P1, R23, R10, R7 ;  /* 0x0000000a17067210 */ /* 0x000fe2000791e007 */
[----:B------:R-:W-:Y:S01]  /*6140*/  FMUL R64, R64, R22 ;  /* 0x0000001640407220 */ /* 0x000fe20000400000 */
[----:B------:R-:W-:Y:S01]  /*6150*/  F2FP.BF16.F32.PACK_AB R58, RZ, R58 ;  /* 0x0000003aff3a723e */ /* 0x000fe200000010ff */
[-C--:B------:R-:W-:Y:S01]  /*6160*/  FMUL R65, R65, R22.reuse ;  /* 0x0000001641417220 */ /* 0x080fe20000400000 */
[----:B------:R-:W-:Y:S01]  /*6170*/  IADD3.X R7, R13, R11, R5, P0, P1 ;  /* 0x0000000b0d077210 */ /* 0x000fe200007e2405 */
[-C--:B------:R-:W-:Y:S01]  /*6180*/  FMUL R66, R66, R22.reuse ;  /* 0x0000001642427220 */ /* 0x080fe20000400000 */
[----:B------:R-:W-:Y:S01]  /*6190*/  ISETP.GT.AND P1, PT, R3, 0x8, P4 ;  /* 0x000000080300780c */ /* 0x000fe20002724270 */
[-C--:B------:R-:W-:Y:S01]  /*61a0*/  FMUL R67, R67, R22.reuse ;  /* 0x0000001643437220 */ /* 0x080fe20000400000 */
[----:B------:R-:W-:Y:S01]  /*61b0*/  ISETP.GT.AND P0, PT, R3, RZ, P3 ;  /* 0x000000ff0300720c */ /* 0x000fe20001f04270 */
[----:B------:R-:W-:Y:S01]  /*61c0*/  @P2 STG.E.U16 desc[UR36][R8.64], R58 ;  /* 0x0000003a08002986 */ /* 0x000fe2000c101524 */
[----:B------:R-:W-:Y:S01]  /*61d0*/  F2FP.BF16.F32.PACK_AB R59, RZ, R59 ;  /* 0x0000003bff3b723e */ /* 0x000fe200000010ff */
[----:B------:R-:W-:Y:S01]  /*61e0*/  FMUL R68, R68, R22 ;  /* 0x0000001644447220 */ /* 0x000fe20000400000 */
[----:B------:R-:W-:Y:S01]  /*61f0*/  F2FP.BF16.F32.PACK_AB R60, RZ, R60 ;  /* 0x0000003cff3c723e */ /* 0x000fe200000010ff */
[-C--:B------:R-:W-:Y:S01]  /*6200*/  FMUL R69, R69, R22.reuse ;  /* 0x0000001645457220 */ /* 0x080fe20000400000 */
[----:B------:R-:W-:Y:S01]  /*6210*/  ISETP.GT.AND P2, PT, R4, 0x9, PT ;  /* 0x000000090400780c */ /* 0x000fe20003f44270 */
[-C--:B------:R-:W-:Y:S01]  /*6220*/  FMUL R70, R70, R22.reuse ;  /* 0x0000001646467220 */ /* 0x080fe20000400000 */
[----:B------:R-:W-:Y:S01]  /*6230*/  F2FP.BF16.F32.PACK_AB R61, RZ, R61 ;  /* 0x0000003dff3d723e */ /* 0x000fe200000010ff */
[----:B------:R-:W-:Y:S01]  /*6240*/  FMUL R71, R71, R22 ;  /* 0x0000001647477220 */ /* 0x000fe20000400000 */
[----:B------:R-:W-:Y:S01]  /*6250*/  F2FP.BF16.F32.PACK_AB R62, RZ, R62 ;  /* 0x0000003eff3e723e */ /* 0x000fe200000010ff */
[----:B------:R-:W-:Y:S01]  /*6260*/  @P1 STG.E.U16 desc[UR36][R8.64+0x2], R59 ;  /* 0x0000023b08001986 */ /* 0x000fe2000c101524 */
[----:B------:R-:W-:Y:S01]  /*6270*/  F2FP.BF16.F32.PACK_AB R63, RZ, R63 ;  /* 0x0000003fff3f723e */ /* 0x000fe200000010ff */
[----:B------:R-:W-:Y:S01]  /*6280*/  FMUL R72, R72, R22 ;  /* 0x0000001648487220 */ /* 0x000fe20000400000 */
[----:B------:R-:W-:Y:S01]  /*6290*/  F2FP.BF16.F32.PACK_AB R64, RZ, R64 ;  /* 0x00000040ff40723e */ /* 0x000fe200000010ff */
[----:B------:R-:W-:Y:S01]  /*62a0*/  @P0 STG.E.U16 desc[UR36][R10.64+0x10], R60 ;  /* 0x0000103c0a000986 */ /* 0x000fe2000c101524 */
[----:B------:R-:W-:Y:S01]  /*62b0*/  ISETP.GT.AND P0, PT, R3, RZ, P2 ;  /* 0x000000ff0300720c */ /* 0x000fe20001704270 */
[-C--:B------:R-:W-:Y:S01]  /*62c0*/  FMUL R73, R73, R22.reuse ;  /* 0x0000001649497220 */ /* 0x080fe20000400000 */
[----:B------:R-:W-:Y:S01]  /*62d0*/  ISETP.GT.AND P1, PT, R4, 0x11, PT ;  /* 0x000000110400780c */ /* 0x000fe20003f24270 */
[-C--:B------:R-:W-:Y:S01]  /*62e0*/  FMUL R74, R74, R22.reuse ;  /* 0x000000164a4a7220 */ /* 0x080fe20000400000 */
[----:B------:R-:W-:Y:S01]  /*62f0*/  F2FP.BF16.F32.PACK_AB R65, RZ, R65 ;  /* 0x00000041ff41723e */ /* 0x000fe200000010ff */
[----:B------:R-:W-:Y:S01]  /*6300*/  FMUL R75, R75, R22 ;  /* 0x000000164b4b7220 */ /* 0x000fe20000400000 */
[----:B------:R-:W-:Y:S01]  /*6310*/  F2FP.BF16.F32.PACK_AB R66, RZ, R66 ;  /* 0x00000042ff42723e */ /* 0x000fe200000010ff */
[-C--:B------:R-:W-:Y:S01]  /*6320*/  FMUL R76, R76, R22.reuse ;  /* 0x000000164c4c7220 */ /* 0x080fe20000400000 */
[----:B------:R-:W-:Y:S01]  /*6330*/  F2FP.BF16.F32.PACK_AB R67, RZ, R67 ;  /* 0x00000043ff43723e */ /* 0x000fe200000010ff */
[----:B------:R-:W-:Y:S01]  /*6340*/  FMUL R77, R77, R22 ;  /* 0x000000164d4d7220 */ /* 0x000fe20000400000 */
[----:B------:R-:W-:Y:S01]  /*6350*/  F2FP.BF16.F32.PACK_AB R68, RZ, R68 ;  /* 0x00000044ff44723e */ /* 0x000fe200000010ff */
[-C--:B------:R-:W-:Y:S01]  /*6360*/  FMUL R78, R78, R22.reuse ;  /* 0x000000164e4e7220 */ /* 0x080fe20000400000 */
[----:B------:R-:W-:Y:S01]  /*6370*/  F2FP.BF16.F32.PACK_AB R69, RZ, R69 ;  /* 0x00000045ff45723e */ /* 0x000fe200000010ff */
[----:B------:R-:W-:Y:S01]  /*6380*/  @P0 STG.E.U16 desc[UR36][R10.64+0x12], R61 ;  /* 0x0000123d0a000986 */ /* 0x000fe2000c101524 */
[----:B------:R-:W-:Y:S01]  /*6390*/  ISETP.GT.AND P0, PT, R3, 0x8, P3 ;  /* 0x000000080300780c */ /* 0x000fe20001f04270 */
        /* <DEDUP_REMOVED lines=14> */
[-C--:B------:R-:W-:Y:S01]  /*6480*/  FMUL R85, R85, R22.reuse ;  /* 0x0000001655557220 */ /* 0x080fe20000400000 */
[----:B------:R-:W-:Y:S01]  /*6490*/  ISETP.GT.AND P2, PT, R4, 0x10, PT ;  /* 0x000000100400780c */ /* 0x000fe20003f44270 */
        /* <DEDUP_REMOVED lines=10> */
[----:B------:R-:W-:Y:S01]  /*6540*/  @P0 STG.E.U16 desc[UR36][R8.64+0x12], R63 ;  /* 0x0000123f08000986 */ /* 0x000fe2000c101524 */
[----:B------:R-:W-:Y:S01]  /*6550*/  ISETP.GT.AND P0, PT, R3, RZ, P2 ;  /* 0x000000ff0300720c */ /* 0x000fe20001704270 */
        /* <DEDUP_REMOVED lines=12> */
[----:B------:R-:W-:Y:S01]  /*6620*/  @P0 STG.E.U16 desc[UR36][R10.64+0x20], R64 ;  /* 0x000020400a000986 */ /* 0x000fe2000c101524 */
[----:B------:R-:W-:Y:S01]  /*6630*/  ISETP.GT.AND P0, PT, R3, RZ, P1 ;  /* 0x000000ff0300720c */ /* 0x000fe20000f04270 */
        /* <DEDUP_REMOVED lines=13> */
[----:B------:R-:W-:Y:S01]  /*6710*/  ISETP.GT.AND P0, PT, R3, 0x8, P2 ;  /* 0x000000080300780c */ /* 0x000fe20001704270 */
        /* <DEDUP_REMOVED lines=36> */
[----:B------:R-:W-:Y:S01]  /*6960*/  FMUL R55, R55, R22 ;  /* 0x0000001637377220 */ /* 0x000fe20000400000 */
[----:B------:R-:W-:-:S02]  /*6970*/  F2FP.BF16.F32.PACK_AB R41, RZ, R41 ;  /* 0x00000029ff29723e */ /* 0x000fc400000010ff */
[----:B------:R-:W-:Y:S01]  /*6980*/  F2FP.BF16.F32.PACK_AB R42, RZ, R42 ;  /* 0x0000002aff2a723e */ /* 0x000fe200000010ff */
[----:B------:R-:W-:Y:S01]  /*6990*/  @P0 STG.E.U16 desc[UR36][R10.64+0x30], R68 ;  /* 0x000030440a000986 */ /* 0x000fe2000c101524 */
[----:B------:R-:W-:Y:S02]  /*69a0*/  ISETP.GT.AND P0, PT, R3, RZ, P1 ;  /* 0x000000ff0300720c */ /* 0x000fe40000f04270 */
[----:B------:R-:W-:Y:S02]  /*69b0*/  F2FP.BF16.F32.PACK_AB R43, RZ, R43 ;  /* 0x0000002bff2b723e */ /* 0x000fe400000010ff */
[----:B------:R-:W-:Y:S02]  /*69c0*/  F2FP.BF16.F32.PACK_AB R44, RZ, R44 ;  /* 0x0000002cff2c723e */ /* 0x000fe400000010ff */
[----:B------:R-:W-:Y:S02]  /*69d0*/  F2FP.BF16.F32.PACK_AB R45, RZ, R45 ;  /* 0x0000002dff2d723e */ /* 0x000fe400000010ff */
[----:B------:R-:W-:-:S02]  /*69e0*/  F2FP.BF16.F32.PACK_AB R46, RZ, R46 ;  /* 0x0000002eff2e723e */ /* 0x000fc400000010ff */
[----:B------:R-:W-:Y:S02]  /*69f0*/  F2FP.BF16.F32.PACK_AB R47, RZ, R47 ;  /* 0x0000002fff2f723e */ /* 0x000fe400000010ff */
[----:B------:R-:W-:Y:S01]  /*6a00*/  F2FP.BF16.F32.PACK_AB R48, RZ, R48 ;  /* 0x00000030ff30723e */ /* 0x000fe200000010ff */
[----:B------:R-:W-:Y:S01]  /*6a10*/  @P0 STG.E.U16 desc[UR36][R10.64+0x32], R69 ;  /* 0x000032450a000986 */ /* 0x000fe2000c101524 */
[----:B------:R-:W-:Y:S02]  /*6a20*/  ISETP.GT.AND P0, PT, R3, 0x8, P2 ;  /* 0x000000080300780c */ /* 0x000fe40001704270 */
[----:B------:R-:W-:Y:S02]  /*6a30*/  ISETP.GT.AND P2, PT, R4, 0x20, PT ;  /* 0x000000200400780c */ /* 0x000fe40003f44270 */
[----:B------:R-:W-:Y:S02]  /*6a40*/  F2FP.BF16.F32.PACK_AB R49, RZ, R49 ;  /* 0x00000031ff31723e */ /* 0x000fe400000010ff */
[----:B------:R-:W-:-:S02]  /*6a50*/  F2FP.BF16.F32.PACK_AB R50, RZ, R50 ;  /* 0x00000032ff32723e */ /* 0x000fc400000010ff */
[----:B------:R-:W-:Y:S02]  /*6a60*/  F2FP.BF16.F32.PACK_AB R51, RZ, R51 ;  /* 0x00000033ff33723e */ /* 0x000fe400000010ff */
[----:B------:R-:W-:Y:S02]  /*6a70*/  F2FP.BF16.F32.PACK_AB R52, RZ, R52 ;  /* 0x00000034ff34723e */ /* 0x000fe400000010ff */
[----:B------:R-:W-:Y:S01]  /*6a80*/  F2FP.BF16.F32.PACK_AB R53, RZ, R53 ;  /* 0x00000035ff35723e */ /* 0x000fe200000010ff */
[----:B------:R-:W-:Y:S01]  /*6a90*/  @P0 STG.E.U16 desc[UR36][R8.64+0x30], R70 ;  /* 0x0000304608000986 */ /* 0x000fe2000c101524 */
[----:B------:R-:W-:Y:S02]  /*6aa0*/  ISETP.GT.AND P0, PT, R3, 0x8, P1 ;  /* 0x000000080300780c */ /* 0x000fe40000f04270 */
[----:B------:R-:W-:Y:S02]  /*6ab0*/  ISETP.GT.AND P1, PT, R4, 0x21, PT ;  /* 0x000000210400780c */ /* 0x000fe40003f24270 */
[----:B------:R-:W-:-:S02]  /*6ac0*/  F2FP.BF16.F32.PACK_AB R54, RZ, R54 ;  /* 0x00000036ff36723e */ /* 0x000fc400000010ff */
[----:B------:R-:W-:-:S07]  /*6ad0*/  F2FP.BF16.F32.PACK_AB R55, RZ, R55 ;  /* 0x00000037ff37723e */ /* 0x000fce00000010ff */
[----:B------:R-:W-:Y:S01]  /*6ae0*/  @P0 STG.E.U16 desc[UR36][R8.64+0x32], R71 ;  /* 0x0000324708000986 */ /* 0x000fe2000c101524 */
[----:B------:R-:W-:-:S13]  /*6af0*/  ISETP.GT.AND P0, PT, R3, RZ, P2 ;  /* 0x000000ff0300720c */ /* 0x000fda0001704270 */
[----:B------:R-:W-:Y:S01]  /*6b00*/  @P0 STG.E.U16 desc[UR36][R10.64+0x40], R72 ;  /* 0x000040480a000986 */ /* 0x000fe2000c101524 */
[----:B------:R-:W-:-:S13]  /*6b10*/  ISETP.GT.AND P0, PT, R3, RZ, P1 ;  /* 0x000000ff0300720c */ /* 0x000fda0000f04270 */
[----:B------:R-:W-:Y:S01]  /*6b20*/  @P0 STG.E.U16 desc[UR36][R10.64+0x42], R73 ;  /* 0x000042490a000986 */ /* 0x000fe2000c101524 */
[----:B------:R-:W-:Y:S02]  /*6b30*/  ISETP.GT.AND P0, PT, R3, 0x8, P2 ;  /* 0x000000080300780c */ /* 0x000fe40001704270 */
[----:B------:R-:W-:-:S11]  /*6b40*/  ISETP.GT.AND P2, PT, R4, 0x38, PT ;  /* 0x000000380400780c */ /* 0x000fd60003f44270 */
[----:B------:R-:W-:Y:S01]  /*6b50*/  @P0 STG.E.U16 desc[UR36][R8.64+0x40], R74 ;  /* 0x0000404a08000986 */ /* 0x000fe2000c101524 */
[----:B------:R-:W-:Y:S02]  /*6b60*/  ISETP.GT.AND P0, PT, R3, 0x8, P1 ;  /* 0x000000080300780c */ /* 0x000fe40000f04270 */
[----:B------:R-:W-:-:S11]  /*6b70*/  ISETP.GT.AND P1, PT, R4, 0x28, PT ;  /* 0x000000280400780c */ /* 0x000fd60003f24270 */
[----:B------:R-:W-:Y:S01]  /*6b80*/  @P0 STG.E.U16 desc[UR36][R8.64+0x42], R75 ;  /* 0x0000424b08000986 */ /* 0x000fe2000c101524 */
[----:B------:R-:W-:-:S13]  /*6b90*/  ISETP.GT.AND P0, PT, R3, RZ, P1 ;  /* 0x000000ff0300720c */ /* 0x000fda0000f04270 */
[----:B------:R-:W-:Y:S01]  /*6ba0*/  @P0 STG.E.U16 desc[UR36][R10.64+0x50], R76 ;  /* 0x0000504c0a000986 */ /* 0x000fe2000c101524 */
[----:B------:R-:W-:-:S13]  /*6bb0*/  ISETP.GT.AND P0, PT, R3, RZ, P4 ;  /* 0x000000ff0300720c */ /* 0x000fda0002704270 */
[----:B------:R-:W-:Y:S01]  /*6bc0*/  @P0 STG.E.U16 desc[UR36][R10.64+0x52], R77 ;  /* 0x0000524d0a000986 */ /* 0x000fe2000c101524 */
[----:B------:R-:W-:-:S13]  /*6bd0*/  ISETP.GT.AND P0, PT, R3, 0x8, P1 ;  /* 0x000000080300780c */ /* 0x000fda0000f04270 */
[----:B------:R-:W-:Y:S01]  /*6be0*/  @P0 STG.E.U16 desc[UR36][R8.64+0x50], R78 ;  /* 0x0000504e08000986 */ /* 0x000fe2000c101524 */
[----:B------:R-:W-:-:S13]  /*6bf0*/  ISETP.GT.AND P0, PT, R3, 0x8, P4 ;  /* 0x000000080300780c */ /* 0x000fda0002704270 */
[----:B------:R-:W-:Y:S01]  /*6c00*/  @P0 STG.E.U16 desc[UR36][R8.64+0x52], R79 ;  /* 0x0000524f08000986 */ /* 0x000fe2000c101524 */
[----:B------:R-:W-:-:S04]  /*6c10*/  ISETP.GT.AND P0, PT, R4, 0x30, PT ;  /* 0x000000300400780c */ /* 0x000fc80003f04270 */
        /* <DEDUP_REMOVED lines=8> */
[----:B------:R-:W-:-:S05]  /*6ca0*/  IADD3 R14, P1, R23, R8, RZ ;  /* 0x00000008170e7210 */ /* 0x000fca0007f3e0ff */
[----:B------:R-:W-:Y:S01]  /*6cb0*/  IMAD.X R15, R13, 0x1, R9, P1 ;  /* 0x000000010d0f7824 */ /* 0x000fe200008e0609 */
[----:B------:R-:W-:-:S13]  /*6cc0*/  ISETP.GT.AND P1, PT, R3, RZ, P2 ;  /* 0x000000ff0300720c */ /* 0x000fda0001724270 */
[----:B------:R-:W-:Y:S01]  /*6cd0*/  @P1 STG.E.U16 desc[UR36][R10.64+0x70], R84 ;  /* 0x000070540a001986 */ /* 0x000fe2000c101524 */
[----:B------:R-:W-:-:S05]  /*6ce0*/  IADD3 R20, P1, R23, R8, RZ ;  /* 0x0000000817147210 */ /* 0x000fca0007f3e0ff */
[----:B------:R-:W-:Y:S01]  /*6cf0*/  IMAD.X R21, R13, 0x1, R9, P1 ;  /* 0x000000010d157824 */ /* 0x000fe200008e0609 */
[----:B------:R-:W-:-:S05]  /*6d00*/  IADD3 R12, P1, R23, R10, RZ ;  /* 0x0000000a170c7210 */ /* 0x000fca0007f3e0ff */
[----:B------:R-:W-:Y:S01]  /*6d10*/  IMAD.X R13, R13, 0x1, R11, P1 ;  /* 0x000000010d0d7824 */ /* 0x000fe200008e060b */
[----:B------:R-:W-:-:S04]  /*6d20*/  ISETP.GT.AND P1, PT, R4, 0x39, PT ;  /* 0x000000390400780c */ /* 0x000fc80003f24270 */
[----:B------:R-:W-:-:S13]  /*6d30*/  ISETP.GT.AND P6, PT, R3, RZ, P1 ;  /* 0x000000ff0300720c */ /* 0x000fda0000fc4270 */
[----:B------:R-:W-:Y:S01]  /*6d40*/  @P6 STG.E.U16 desc[UR36][R10.64+0x72], R85 ;  /* 0x000072550a006986 */ /* 0x000fe2000c101524 */
[----:B------:R-:W-:-:S13]  /*6d50*/  ISETP.GT.AND P6, PT, R3, 0x8, P2 ;  /* 0x000000080300780c */ /* 0x000fda00017c4270 */
[----:B------:R-:W-:Y:S01]  /*6d60*/  @P6 STG.E.U16 desc[UR36][R8.64+0x70], R86 ;  /* 0x0000705608006986 */ /* 0x000fe2000c101524 */
[----:B------:R-:W-:-:S13]  /*6d70*/  ISETP.GT.AND P6, PT, R3, 0x8, P1 ;  /* 0x000000080300780c */ /* 0x000fda0000fc4270 */
[----:B------:R0:W-:Y:S01]  /*6d80*/  @P6 STG.E.U16 desc[UR36][R8.64+0x72], R87 ;  /* 0x0000725708006986 */ /* 0x0001e2000c101524 */
[C---:B------:R-:W-:Y:S02]  /*6d90*/  ISETP.GT.AND P6, PT, R3.reuse, 0x80, P5 ;  /* 0x000000800300780c */ /* 0x040fe40002fc4270 */
[----:B------:R-:W-:-:S11]  /*6da0*/  ISETP.GT.AND P5, PT, R3, 0x88, P5 ;  /* 0x000000880300780c */ /* 0x000fd60002fa4270 */
[----:B------:R-:W-:Y:S01]  /*6db0*/  @P6 STG.E.U16 desc[UR36][R12.64], R24 ;  /* 0x000000180c006986 */ /* 0x000fe2000c101524 */
[----:B------:R-:W-:-:S04]  /*6dc0*/  ISETP.GT.AND P6, PT, R4, 0x1, PT ;  /* 0x000000010400780c */ /* 0x000fc80003fc4270 */
[----:B------:R-:W-:-:S13]  /*6dd0*/  ISETP.GT.AND P6, PT, R3, 0x80, P6 ;  /* 0x000000800300780c */ /* 0x000fda00037c4270 */
[----:B0-----:R-:W-:Y:S02]  /*6de0*/  @P6 IMAD.MOV.U32 R8, RZ, RZ, R12 ;  /* 0x000000ffff086224 */ /* 0x001fe400078e000c */
[----:B------:R-:W-:-:S05]  /*6df0*/  @P6 IMAD.MOV.U32 R9, RZ, RZ, R13 ;  /* 0x000000ffff096224 */ /* 0x000fca00078e000d */
[----:B------:R0:W-:Y:S01]  /*6e00*/  @P6 STG.E.U16 desc[UR36][R8.64+0x2], R25 ;  /* 0x0000021908006986 */ /* 0x0001e2000c101524 */
[----:B------:R-:W-:-:S03]  /*6e10*/  ISETP.GT.AND P6, PT, R4, 0x1, PT ;  /* 0x000000010400780c */ /* 0x000fc60003fc4270 */
[----:B------:R-:W-:Y:S01]  /*6e20*/  @P5 STG.E.U16 desc[UR36][R14.64], R26 ;  /* 0x0000001a0e005986 */ /* 0x000fe2000c101524 */
[----:B------:R-:W-:Y:S02]  /*6e30*/  ISETP.GT.AND P5, PT, R3, 0x88, P6 ;  /* 0x000000880300780c */ /* 0x000fe400037a4270 */
[----:B------:R-:W-:-:S11]  /*6e40*/  ISETP.GT.AND P6, PT, R4, 0x8, PT ;  /* 0x000000080400780c */ /* 0x000fd60003fc4270 */
[----:B------:R-:W-:Y:S01]  /*6e50*/  @P5 STG.E.U16 desc[UR36][R20.64+0x2], R27 ;  /* 0x0000021b14005986 */ /* 0x000fe2000c101524 */
[----:B------:R-:W-:Y:S02]  /*6e60*/  ISETP.GT.AND P5, PT, R3, 0x80, P6 ;  /* 0x000000800300780c */ /* 0x000fe400037a4270 */
[----:B------:R-:W-:-:S11]  /*6e70*/  ISETP.GT.AND P6, PT, R4, 0x9, PT ;  /* 0x000000090400780c */ /* 0x000fd60003fc4270 */
[----:B0-----:R-:W-:Y:S02]  /*6e80*/  @P5 IMAD.MOV.U32 R8, RZ, RZ, R12 ;  /* 0x000000ffff085224 */ /* 0x001fe400078e000c */
[----:B------:R-:W-:-:S05]  /*6e90*/  @P5 IMAD.MOV.U32 R9, RZ, RZ, R13 ;  /* 0x000000ffff095224 */ /* 0x000fca00078e000d */
[----:B------:R0:W-:Y:S01]  /*6ea0*/  @P5 STG.E.U16 desc[UR36][R8.64+0x10], R28 ;  /* 0x0000101c08005986 */ /* 0x0001e2000c101524 */
[----:B------:R-:W-:-:S13]  /*6eb0*/  ISETP.GT.AND P5, PT, R3, 0x80, P6 ;  /* 0x000000800300780c */ /* 0x000fda00037a4270 */
[----:B0-----:R-:W-:Y:S02]  /*6ec0*/  @P5 IMAD.MOV.U32 R8, RZ, RZ, R12 ;  /* 0x000000ffff085224 */ /* 0x001fe400078e000c */
[----:B------:R-:W-:-:S05]  /*6ed0*/  @P5 IMAD.MOV.U32 R9, RZ, RZ, R13 ;  /* 0x000000ffff095224 */ /* 0x000fca00078e000d */
[----:B------:R0:W-:Y:S01]  /*6ee0*/  @P5 STG.E.U16 desc[UR36][R8.64+0x12], R29 ;  /* 0x0000121d08005986 */ /* 0x0001e2000c101524 */
[----:B------:R-:W-:-:S04]  /*6ef0*/  ISETP.GT.AND P5, PT, R4, 0x8, PT ;  /* 0x000000080400780c */ /* 0x000fc80003fa4270 */
[----:B------:R-:W-:-:S13]  /*6f00*/  ISETP.GT.AND P5, PT, R3, 0x88, P5 ;  /* 0x000000880300780c */ /* 0x000fda0002fa4270 */
        /* <DEDUP_REMOVED lines=42> */
[----:B------:R-:W-:Y:S01]  /*71b0*/  @P5 STG.E.U16 desc[UR36][R8.64+0x42], R41 ;  /* 0x0000422908005986 */ /* 0x000fe2000c101524 */
[----:B------:R-:W-:-:S04]  /*71c0*/  ISETP.GT.AND P5, PT, R4, 0x20, PT ;  /* 0x000000200400780c */ /* 0x000fc80003fa4270 */
[----:B------:R-:W-:-:S13]  /*71d0*/  ISETP.GT.AND P5, PT, R3, 0x88, P5 ;  /* 0x000000880300780c */ /* 0x000fda0002fa4270 */
[----:B------:R-:W-:Y:S01]  /*71e0*/  @P5 STG.E.U16 desc[UR36][R6.64+0x40], R42 ;  /* 0x0000402a06005986 */ /* 0x000fe2000c101524 */
[----:B------:R-:W-:Y:S02]  /*71f0*/  ISETP.GT.AND P5, PT, R3, 0x88, P6 ;  /* 0x000000880300780c */ /* 0x000fe400037a4270 */
[----:B------:R-:W-:-:S11]  /*7200*/  ISETP.GT.AND P6, PT, R4, 0x28, PT ;  /* 0x000000280400780c */ /* 0x000fd60003fc4270 */
[----:B------:R-:W-:Y:S01]  /*7210*/  @P5 STG.E.U16 desc[UR36][R6.64+0x42], R43 ;  /* 0x0000422b06005986 */ /* 0x000fe2000c101524 */
[----:B------:R-:W-:-:S13]  /*7220*/  ISETP.GT.AND P5, PT, R3, 0x80, P6 ;  /* 0x000000800300780c */ /* 0x000fda00037a4270 */
[----:B------:R-:W-:Y:S02]  /*7230*/  @P5 IMAD.MOV.U32 R4, RZ, RZ, R12 ;  /* 0x000000ffff045224 */ /* 0x000fe400078e000c */
[----:B------:R-:W-:-:S05]  /*7240*/  @P5 IMAD.MOV.U32 R5, RZ, RZ, R13 ;  /* 0x000000ffff055224 */ /* 0x000fca00078e000d */
[----:B------:R0:W-:Y:S01]  /*7250*/  @P5 STG.E.U16 desc[UR36][R4.64+0x50], R44 ;  /* 0x0000502c04005986 */ /* 0x0001e2000c101524 */
[C---:B------:R-:W-:Y:S02]  /*7260*/  ISETP.GT.AND P5, PT, R3.reuse, 0x80, P4 ;  /* 0x000000800300780c */ /* 0x040fe400027a4270 */
[----:B------:R-:W-:-:S11]  /*7270*/  ISETP.GT.AND P4, PT, R3, 0x88, P4 ;  /* 0x000000880300780c */ /* 0x000fd60002784270 */
[----:B0-----:R-:W-:Y:S02]  /*7280*/  @P5 IMAD.MOV.U32 R4, RZ, RZ, R12 ;  /* 0x000000ffff045224 */ /* 0x001fe400078e000c */
[----:B------:R-:W-:-:S05]  /*7290*/  @P5 IMAD.MOV.U32 R5, RZ, RZ, R13 ;  /* 0x000000ffff055224 */ /* 0x000fca00078e000d */
[----:B------:R0:W-:Y:S01]  /*72a0*/  @P5 STG.E.U16 desc[UR36][R4.64+0x52], R45 ;  /* 0x0000522d04005986 */ /* 0x0001e2000c101524 */
[----:B------:R-:W-:-:S13]  /*72b0*/  ISETP.GT.AND P5, PT, R3, 0x88, P6 ;  /* 0x000000880300780c */ /* 0x000fda00037a4270 */
[----:B0-----:R-:W-:Y:S02]  /*72c0*/  @P5 IMAD.MOV.U32 R4, RZ, RZ, R6 ;  /* 0x000000ffff045224 */ /* 0x001fe400078e0006 */
[----:B------:R-:W-:-:S05]  /*72d0*/  @P5 IMAD.MOV.U32 R5, RZ, RZ, R7 ;  /* 0x000000ffff055224 */ /* 0x000fca00078e0007 */
[----:B------:R0:W-:Y:S02]  /*72e0*/  @P5 STG.E.U16 desc[UR36][R4.64+0x50], R46 ;  /* 0x0000502e04005986 */ /* 0x0001e4000c101524 */
[----:B0-----:R-:W-:Y:S02]  /*72f0*/  @P4 IMAD.MOV.U32 R4, RZ, RZ, R6 ;  /* 0x000000ffff044224 */ /* 0x001fe400078e0006 */
[----:B------:R-:W-:-:S05]  /*7300*/  @P4 IMAD.MOV.U32 R5, RZ, RZ, R7 ;  /* 0x000000ffff054224 */ /* 0x000fca00078e0007 */
[----:B------:R0:W-:Y:S01]  /*7310*/  @P4 STG.E.U16 desc[UR36][R4.64+0x52], R47 ;  /* 0x0000522f04004986 */ /* 0x0001e2000c101524 */
[C---:B------:R-:W-:Y:S02]  /*7320*/  ISETP.GT.AND P4, PT, R3.reuse, 0x80, P0 ;  /* 0x000000800300780c */ /* 0x040fe40000784270 */
[----:B------:R-:W-:-:S11]  /*7330*/  ISETP.GT.AND P0, PT, R3, 0x88, P0 ;  /* 0x000000880300780c */ /* 0x000fd60000704270 */
        /* <DEDUP_REMOVED lines=9> */
[----:B------:R-:W-:Y:S01]  /*73d0*/  ISETP.GT.AND P2, PT, R3, 0x88, P2 ;  /* 0x000000880300780c */ /* 0x000fe20001744270 */
[----:B0-----:R-:W-:Y:S02]  /*73e0*/  @P0 IMAD.MOV.U32 R4, RZ, RZ, R6 ;  /* 0x000000ffff040224 */ /* 0x001fe400078e0006 */
[----:B------:R-:W-:-:S05]  /*73f0*/  @P0 IMAD.MOV.U32 R5, RZ, RZ, R7 ;  /* 0x000000ffff050224 */ /* 0x000fca00078e0007 */
[----:B------:R0:W-:Y:S01]  /*7400*/  @P0 STG.E.U16 desc[UR36][R4.64+0x60], R50 ;  /* 0x0000603204000986 */ /* 0x0001e2000c101524 */
[C---:B------:R-:W-:Y:S02]  /*7410*/  ISETP.GT.AND P0, PT, R3.reuse, 0x80, P1 ;  /* 0x000000800300780c */ /* 0x040fe40000f04270 */
[----:B------:R-:W-:Y:S01]  /*7420*/  ISETP.GT.AND P1, PT, R3, 0x88, P1 ;  /* 0x000000880300780c */ /* 0x000fe20000f24270 */
[----:B0-----:R-:W-:Y:S02]  /*7430*/  @P3 IMAD.MOV.U32 R4, RZ, RZ, R6 ;  /* 0x000000ffff043224 */ /* 0x001fe400078e0006 */
[----:B------:R-:W-:-:S05]  /*7440*/  @P3 IMAD.MOV.U32 R5, RZ, RZ, R7 ;  /* 0x000000ffff053224 */ /* 0x000fca00078e0007 */
[----:B------:R0:W-:Y:S02]  /*7450*/  @P3 STG.E.U16 desc[UR36][R4.64+0x62], R51 ;  /* 0x0000623304003986 */ /* 0x0001e4000c101524 */
[----:B0-----:R-:W-:Y:S02]  /*7460*/  @P4 IMAD.MOV.U32 R4, RZ, RZ, R12 ;  /* 0x000000ffff044224 */ /* 0x001fe400078e000c */
[----:B------:R-:W-:-:S05]  /*7470*/  @P4 IMAD.MOV.U32 R5, RZ, RZ, R13 ;  /* 0x000000ffff054224 */ /* 0x000fca00078e000d */
[----:B------:R0:W-:Y:S04]  /*7480*/  @P4 STG.E.U16 desc[UR36][R4.64+0x70], R52 ;  /* 0x0000703404004986 */ /* 0x0001e8000c101524 */
[----:B------:R1:W-:Y:S01]  /*7490*/  @P0 STG.E.U16 desc[UR36][R12.64+0x72], R53 ;  /* 0x000072350c000986 */ /* 0x0003e2000c101524 */
[----:B0-----:R-:W-:Y:S02]  /*74a0*/  @P2 IMAD.MOV.U32 R4, RZ, RZ, R6 ;  /* 0x000000ffff042224 */ /* 0x001fe400078e0006 */
[----:B------:R-:W-:-:S05]  /*74b0*/  @P2 IMAD.MOV.U32 R5, RZ, RZ, R7 ;  /* 0x000000ffff052224 */ /* 0x000fca00078e0007 */
[----:B------:R1:W-:Y:S04]  /*74c0*/  @P2 STG.E.U16 desc[UR36][R4.64+0x70], R54 ;  /* 0x0000703604002986 */ /* 0x0003e8000c101524 */
[----:B------:R1:W-:Y:S02]  /*74d0*/  @P1 STG.E.U16 desc[UR36][R6.64+0x72], R55 ;  /* 0x0000723706001986 */ /* 0x0003e4000c101524 */
.L_x_156:
[----:B------:R-:W-:Y:S05]  /*74e0*/  BSYNC B0 ;  /* 0x0000000000007941 */ /* 0x000fea0003800000 */
.L_x_32:
[----:B------:R-:W-:Y:S01]  /*74f0*/  IADD3 R16, P0, R16, UR38, RZ ;  /* 0x0000002610107c10 */ /* 0x000fe2000ff1e0ff */
[----:B------:R-:W-:Y:S01]  /*7500*/  ULDC.64 UR4, c[0x0][0x650] ;  /* 0x0001940000047ab9 */ /* 0x000fe20000000a00 */
[----:B------:R-:W-:Y:S01]  /*7510*/  PRMT R3, RZ, 0x7610, R3 ;  /* 0x00007610ff037816 */ /* 0x000fe20000000003 */
[----:B------:R-:W-:Y:S01]  /*7520*/  IMAD.MOV.U32 R102, RZ, RZ, -0x1 ;  /* 0xffffffffff667424 */ /* 0x000fe200078e00ff */
[----:B------:R-:W-:Y:S01]  /*7530*/  IADD3.X R17, R17, UR41, RZ, P0, !PT ;  /* 0x0000002911117c10 */ /* 0x000fe200087fe4ff */
[----:B------:R-:W-:Y:S01]  /*7540*/  IMAD.MOV.U32 R23, RZ, RZ, -0x1 ;  /* 0xffffffffff177424 */ /* 0x000fe200078e00ff */
[----:B------:R-:W-:-:S04]  /*7550*/  ISETP.GE.U32.AND P0, PT, R16, UR4, PT ;  /* 0x0000000410007c0c */ /* 0x000fc8000bf06070 */
[----:B------:R-:W-:-:S13]  /*7560*/  ISETP.GE.U32.AND.EX P0, PT, R17, UR5, PT, P0 ;  /* 0x0000000511007c0c */ /* 0x000fda000bf06100 */
[----:B------:R-:W-:Y:S05]  /*7570*/  @P0 BRA `(.L_x_157) ;  /* 0x00000004004c0947 */ /* 0x000fea0003800000 */
[----:B------:R-:W4:Y:S01]  /*7580*/  LDC.64 R10, c[0x0][0x628] ;  /* 0x00018a00ff0a7b82 */ /* 0x000f220000000a00 */
[----:B-12---:R-:W1:Y:S01]  /*7590*/  S2R R12, SR_CTAID.X ;  /* 0x00000000000c7919 */ /* 0x006e620000002500 */
[----:B0-----:R-:W-:Y:S02]  /*75a0*/  IMAD.MOV.U32 R8, RZ, RZ, R16 ;  /* 0x000000ffff087224 */ /* 0x001fe400078e0010 */
[----:B------:R-:W-:Y:S01]  /*75b0*/  IMAD.MOV.U32 R9, RZ, RZ, R17 ;  /* 0x000000ffff097224 */ /* 0x000fe200078e0011 */
[----:B------:R-:W0:Y:S03]  /*75c0*/  S2R R20, SR_CTAID.Y ;  /* 0x0000000000147919 */ /* 0x000e260000002600 */
[----:B------:R-:W2:Y:S08]  /*75d0*/  LDC R0, c[0x0][0x630] ;  /* 0x00018c00ff007b82 */ /* 0x000eb00000000800 */
[----:B---3--:R-:W3:Y:S01]  /*75e0*/  LDC.64 R14, c[0x0][0x620] ;  /* 0x00018800ff0e7b82 */ /* 0x008ee20000000a00 */
[----:B----4-:R-:W-:-:S04]  /*75f0*/  ISETP.NE.U32.AND P0, PT, R10, RZ, PT ;  /* 0x000000ff0a00720c */ /* 0x010fc80003f05070 */
[----:B------:R-:W-:-:S13]  /*7600*/  ISETP.NE.AND.EX P0, PT, R11, RZ, PT, P0 ;  /* 0x000000ff0b00720c */ /* 0x000fda0003f05300 */
[----:B0123--:R-:W-:Y:S05]  /*7610*/  @!P0 BRA `(.L_x_158) ;  /* 0x0000000000288947 */ /* 0x00ffea0003800000 */
        /* <DEDUP_REMOVED lines=10> */
.L_x_158:
[-CC-:B------:R-:W-:Y:S01]  /*76c0*/  SHF.R.U64 R23, R8, R0.reuse, R9.reuse ;  /* 0x0000000008177219 */ /* 0x180fe20000001209 */
[----:B------:R-:W0:Y:S01]  /*76d0*/  LDC.64 R26, c[0x0][0x640] ;  /* 0x00019000ff1a7b82 */ /* 0x000e220000000a00 */
[----:B------:R-:W-:Y:S01]  /*76e0*/  SHF.R.U32.HI R0, RZ, R0, R9 ;  /* 0x00000000ff007219 */ /* 0x000fe20000011609 */
[----:B------:R-:W-:Y:S01]  /*76f0*/  ULDC UR4, c[0x0][0x150] ;  /* 0x0000540000047ab9 */ /* 0x000fe20000000800 */
[----:B------:R-:W-:Y:S02]  /*7700*/  IADD3 R3, P0, RZ, -R23, RZ ;  /* 0x80000017ff037210 */ /* 0x000fe40007f1e0ff */
[----:B------:R-:W-:-:S03]  /*7710*/  I2FP.F32.U32 R7, R12 ;  /* 0x0000000c00077245 */ /* 0x000fc60000201000 */
[----:B------:R-:W1:Y:S01]  /*7720*/  LDC R6, c[0x0][0x618] ;  /* 0x00018600ff067b82 */ /* 0x000e620000000800 */
[----:B------:R-:W-:Y:S02]  /*7730*/  IMAD.X R5, RZ, RZ, ~R0, P0 ;  /* 0x000000ffff057224 */ /* 0x000fe400000e0e00 */
[----:B------:R-:W-:Y:S01]  /*7740*/  FMUL R7, R7, UR4 ;  /* 0x0000000407077c20 */ /* 0x000fe20008400000 */
[----:B------:R-:W-:Y:S01]  /*7750*/  ULDC UR4, c[0x0][0x154] ;  /* 0x0000550000047ab9 */ /* 0x000fe20000000800 */
[-C--:B------:R-:W-:Y:S02]  /*7760*/  IMAD R0, R5, R14.reuse, RZ ;  /* 0x0000000e05007224 */ /* 0x080fe400078e02ff */
[C---:B------:R-:W-:Y:S01]  /*7770*/  IMAD.WIDE.U32 R4, R3.reuse, R14, R16 ;  /* 0x0000000e03047225 */ /* 0x040fe200078e0010 */
[----:B------:R-:W2:Y:S01]  /*7780*/  LDC R8, c[0x0][0x608] ;  /* 0x00018200ff087b82 */ /* 0x000ea20000000800 */
[----:B------:R-:W3:Y:S02]  /*7790*/  F2I.U32.TRUNC.NTZ R7, R7 ;  /* 0x0000000700077305 */ /* 0x000ee4000020f000 */
[----:B------:R-:W-:Y:S01]  /*77a0*/  IMAD R3, R3, R15, R0 ;  /* 0x0000000f03037224 */ /* 0x000fe200078e0200 */
[----:B------:R-:W-:-:S03]  /*77b0*/  I2FP.F32.U32 R0, R20 ;  /* 0x0000001400007245 */ /* 0x000fc60000201000 */
[----:B------:R-:W-:Y:S01]  /*77c0*/  IMAD.IADD R3, R5, 0x1, R3 ;  /* 0x0000000105037824 */ /* 0x000fe200078e0203 */
[----:B------:R-:W4:Y:S01]  /*77d0*/  LDC R11, c[0x0][0x658] ;  /* 0x00019600ff0b7b82 */ /* 0x000f220000000800 */
[----:B0-----:R-:W-:-:S04]  /*77e0*/  ISETP.NE.U32.AND P0, PT, R26, RZ, PT ;  /* 0x000000ff1a00720c */ /* 0x001fc80003f05070 */
[----:B------:R-:W-:-:S03]  /*77f0*/  ISETP.NE.AND.EX P0, PT, R27, RZ, PT, P0 ;  /* 0x000000ff1b00720c */ /* 0x000fc60003f05300 */
[----:B------:R-:W0:Y:S01]  /*7800*/  LDC R9, c[0x0][0x144] ;  /* 0x00005100ff097b82 */ /* 0x000e220000000800 */
[-C--:B-1----:R-:W-:Y:S01]  /*7810*/  SHF.R.U64 R10, R4, R6.reuse, R3 ;  /* 0x00000006040a7219 */ /* 0x082fe20000001203 */
[----:B---3--:R-:W-:Y:S01]  /*7820*/  IMAD.MOV R7, RZ, RZ, -R7 ;  /* 0x000000ffff077224 */ /* 0x008fe200078e0a07 */
[----:B------:R-:W-:Y:S01]  /*7830*/  SHF.R.U32.HI R3, RZ, R6, R3 ;  /* 0x00000006ff037219 */ /* 0x000fe20000011603 */
[----:B------:R-:W-:-:S04]  /*7840*/  FMUL R6, R0, UR4 ;  /* 0x0000000400067c20 */ /* 0x000fc80008400000 */
[----:B------:R-:W1:Y:S01]  /*7850*/  LDC R21, c[0x0][0x148] ;  /* 0x00005200ff157b82 */ /* 0x000e620000000800 */
[----:B------:R3:W0:Y:S01]  /*7860*/  F2I.U32.TRUNC.NTZ R14, R6 ;  /* 0x00000006000e7305 */ /* 0x000622000020f000 */
[-CC-:B--2---:R-:W-:Y:S02]  /*7870*/  SHF.R.U64 R13, R10, R8.reuse, R3.reuse ;  /* 0x000000080a0d7219 */ /* 0x184fe40000001203 */
[----:B------:R-:W-:-:S04]  /*7880*/  SHF.R.U32.HI R0, RZ, R8, R3 ;  /* 0x00000008ff007219 */ /* 0x000fc80000011603 */
[----:B------:R-:W2:Y:S01]  /*7890*/  LDC R24, c[0x0][0x648] ;  /* 0x00019200ff187b82 */ /* 0x000ea20000000800 */
[-CC-:B----4-:R-:W-:Y:S02]  /*78a0*/  SHF.R.U64 R15, R13, R11.reuse, R0.reuse ;  /* 0x0000000b0d0f7219 */ /* 0x190fe40000001200 */
[----:B------:R-:W-:-:S03]  /*78b0*/  SHF.R.U32.HI R5, RZ, R11, R0 ;  /* 0x0000000bff057219 */ /* 0x000fc60000011600 */
[----:B------:R-:W-:Y:S02]  /*78c0*/  IMAD.MOV.U32 R4, RZ, RZ, R15 ;  /* 0x000000ffff047224 */ /* 0x000fe400078e000f */
[----:B------:R-:W4:Y:S01]  /*78d0*/  LDC R28, c[0x0][0x638] ;  /* 0x00018e00ff1c7b82 */ /* 0x000f220000000800 */
[----:B0-----:R-:W-:-:S07]  /*78e0*/  IMAD R25, R9, R7, R12 ;  /* 0x0000000709197224 */ /* 0x001fce00078e020c */
[----:B------:R-:W0:Y:S08]  /*78f0*/  LDC R29, c[0x0][0x610] ;  /* 0x00018400ff1d7b82 */ /* 0x000e300000000800 */
[----:B------:R-:W0:Y:S01]  /*7900*/  LDC R30, c[0x0][0x600] ;  /* 0x00018000ff1e7b82 */ /* 0x000e220000000800 */
[----:B-123--:R-:W-:Y:S05]  /*7910*/  @!P0 BRA `(.L_x_159) ;  /* 0x0000000000288947 */ /* 0x00efea0003800000 */
[----:B------:R-:W1:Y:S02]  /*7920*/  LDC R0, c[0x0][0x64c] ;  /* 0x00019300ff007b82 */ /* 0x000e640000000800 */
[----:B-1----:R-:W-:-:S05]  /*7930*/  IADD3 R3, P0, R15, R0, RZ ;  /* 0x000000000f037210 */ /* 0x002fca0007f1e0ff */
        /* <DEDUP_REMOVED lines=8> */
.L_x_159:
[----:B------:R-:W-:Y:S01]  /*79c0*/  ISETP.NE.AND P0, PT, R2, 0x1, PT ;  /* 0x000000010200780c */ /* 0x000fe20003f05270 */
[----:B------:R-:W-:Y:S01]  /*79d0*/  IMAD.MOV R14, RZ, RZ, -R14 ;  /* 0x000000ffff0e7224 */ /* 0x000fe200078e0a0e */
[----:B------:R-:W-:Y:S02]  /*79e0*/  SHF.R.U64 R0, R4, R24, R5 ;  /* 0x0000001804007219 */ /* 0x000fe40000001205 */
[----:B------:R-:W-:Y:S02]  /*79f0*/  LOP3.LUT R3, R13, R100, RZ, 0xc0, !PT ;  /* 0x000000640d037212 */ /* 0x000fe400078ec0ff */
[----:B------:R-:W-:Y:S01]  /*7a00*/  LOP3.LUT R10, R10, R99, RZ, 0xc0, !PT ;  /* 0x000000630a0a7212 */ /* 0x000fe200078ec0ff */
[----:B------:R-:W-:Y:S02]  /*7a10*/  IMAD.MOV R4, RZ, RZ, -R0 ;  /* 0x000000ffff047224 */ /* 0x000fe400078e0a00 */
[----:B------:R-:W-:Y:S02]  /*7a20*/  IMAD R0, R92, R0, R3 ;  /* 0x000000005c007224 */ /* 0x000fe400078e0203 */
[----:B----4-:R-:W-:-:S02]  /*7a30*/  IMAD R3, R4, R28, R15 ;  /* 0x0000001c04037224 */ /* 0x010fc400078e020f */
[----:B------:R-:W-:Y:S02]  /*7a40*/  @P0 IMAD R25, R21, R14, R20 ;  /* 0x0000000e15190224 */ /* 0x000fe400078e0214 */
[----:B0-----:R-:W-:Y:S02]  /*7a50*/  IMAD R5, R3, R30, R10 ;  /* 0x0000001e03057224 */ /* 0x001fe400078e020a */
[----:B------:R-:W-:Y:S02]  /*7a60*/  IMAD R0, R0, R29, R25 ;  /* 0x0000001d00007224 */ /* 0x000fe400078e0219 */
[----:B------:R-:W-:-:S03]  /*7a70*/  IMAD.MOV.U32 R4, RZ, RZ, 0x1 ;  /* 0x00000001ff047424 */ /* 0x000fc600078e00ff */
[----:B------:R-:W-:Y:S02]  /*7a80*/  SEL R102, R5, R0, !P0 ;  /* 0x0000000005667207 */ /* 0x000fe40004000000 */
[----:B------:R-:W-:Y:S02]  /*7a90*/  PRMT R3, R4, 0x7610, R3 ;  /* 0x0000761004037816 */ /* 0x000fe40000000003 */
[----:B------:R-:W-:-:S07]  /*7aa0*/  SEL R0, R0, R5, !P0 ;  /* 0x0000000500007207 */ /* 0x000fce0004000000 */
.L_x_157:
[----:B------:R-:W-:Y:S01]  /*7ab0*/  LOP3.LUT P0, RZ, R3, 0xff, RZ, 0xc0, !PT ;  /* 0x000000ff03ff7812 */ /* 0x000fe2000780c0ff */
[----:B------:R-:W-:Y:S01]  /*7ac0*/  UIMAD.WIDE.U32 UR4, UR42, -0x55555555, URZ ;  /* 0xaaaaaaab2a0478a5 */ /* 0x000fe2000f8e003f */
[----:B------:R-:W-:-:S03]  /*7ad0*/  IMAD.MOV.U32 R109, RZ, RZ, R0 ;  /* 0x000000ffff6d7224 */ /* 0x000fc600078e0000 */
[----:B------:R-:W-:-:S04]  /*7ae0*/  USHF.R.U32.HI UR4, URZ, 0x1, UR5 ;  /* 0x000000013f047899 */ /* 0x000fc80008011605 */
[----:B------:R-:W-:-:S04]  /*7af0*/  UIMAD UR42, UR4, -0x3, UR42 ;  /* 0xfffffffd042a78a4 */ /* 0x000fc8000f8e022a */
[----:B------:R-:W-:Y:S08]  /*7b00*/  @P0 BRA `(.L_x_160) ;  /* 0xffffff9800480947 */ /* 0x000ff0000383ffff */
[----:B------:R-:W-:Y:S05]  /*7b10*/  EXIT ;  /* 0x000000000000794d */ /* 0x000fea0003800000 */
.L_x_7:
        /* <DEDUP_REMOVED lines=26> */
.L_x_162:
[----:B------:R-:W0:Y:S01]  /*7cc0*/  LDC.64 R28, c[0x0][0x640] ;  /* 0x00019000ff1c7b82 */ /* 0x000e220000000a00 */
[-CC-:B------:R-:W-:Y:S01]  /*7cd0*/  SHF.R.U64 R22, R14, R6.reuse, R15.reuse ;  /* 0x000000060e167219 */ /* 0x180fe2000000120f */
[----:B------:R-:W-:Y:S01]  /*7ce0*/  IMAD.MOV.U32 R30, RZ, RZ, 0x1 ;  /* 0x00000001ff1e7424 */ /* 0x000fe200078e00ff */
[----:B------:R-:W-:Y:S02]  /*7cf0*/  SHF.R.U32.HI R6, RZ, R6, R15 ;  /* 0x00000006ff067219 */ /* 0x000fe4000001160f */
[----:B------:R-:W-:-:S03]  /*7d00*/  IADD3 R13, P0, RZ, -R22, RZ ;  /* 0x80000016ff0d7210 */ /* 0x000fc60007f1e0ff */
[----:B------:R-:W1:Y:S02]  /*7d10*/  LDC R12, c[0x0][0x618] ;  /* 0x00018600ff0c7b82 */ /* 0x000e640000000800 */
[----:B------:R-:W-:-:S04]  /*7d20*/  IMAD.X R11, RZ, RZ, ~R6, P0 ;  /* 0x000000ffff0b7224 */ /* 0x000fc800000e0e06 */
[-C--:B------:R-:W-:Y:S02]  /*7d30*/  IMAD R6, R11, R24.reuse, RZ ;  /* 0x000000180b067224 */ /* 0x080fe400078e02ff */
[----:B------:R-:W2:Y:S01]  /*7d40*/  LDC R14, c[0x0][0x608] ;  /* 0x00018200ff0e7b82 */ /* 0x000ea20000000800 */
[----:B------:R-:W-:-:S04]  /*7d50*/  IMAD.WIDE.U32 R10, R13, R24, R16 ;  /* 0x000000180d0a7225 */ /* 0x000fc800078e0010 */
[----:B------:R-:W-:-:S03]  /*7d60*/  IMAD R13, R13, R25, R6 ;  /* 0x000000190d0d7224 */ /* 0x000fc600078e0206 */
[----:B------:R-:W3:Y:S01]  /*7d70*/  LDC R27, c[0x0][0x658] ;  /* 0x00019600ff1b7b82 */ /* 0x000ee20000000800 */
[----:B------:R-:W-:Y:S01]  /*7d80*/  IMAD.IADD R11, R11, 0x1, R13 ;  /* 0x000000010b0b7824 */ /* 0x000fe200078e020d */
[----:B0-----:R-:W-:-:S04]  /*7d90*/  ISETP.NE.U32.AND P0, PT, R28, RZ, PT ;  /* 0x000000ff1c00720c */ /* 0x001fc80003f05070 */
[----:B------:R-:W-:Y:S02]  /*7da0*/  ISETP.NE.AND.EX P0, PT, R29, RZ, PT, P0 ;  /* 0x000000ff1d00720c */ /* 0x000fe40003f05300 */
[----:B------:R-:W0:Y:S01]  /*7db0*/  LDC R24, c[0x0][0x600] ;  /* 0x00018000ff187b82 */ /* 0x000e220000000800 */
[-CC-:B-1----:R-:W-:Y:S01]  /*7dc0*/  SHF.R.U64 R8, R10, R12.reuse, R11.reuse ;  /* 0x0000000c0a087219 */ /* 0x182fe2000000120b */
[----:B------:R-:W-:Y:S01]  /*7dd0*/  IMAD.MOV.U32 R10, RZ, RZ, -0x1 ;  /* 0xffffffffff0a7424 */ /* 0x000fe200078e00ff */
[----:B------:R-:W-:-:S05]  /*7de0*/  SHF.R.U32.HI R11, RZ, R12, R11 ;  /* 0x0000000cff0b7219 */ /* 0x000fca000001160b */
[----:B------:R-:W1:Y:S01]  /*7df0*/  LDC R25, c[0x0][0x648] ;  /* 0x00019200ff197b82 */ /* 0x000e620000000800 */
[-CC-:B--2---:R-:W-:Y:S02]  /*7e00*/  SHF.R.U64 R21, R8, R14.reuse, R11.reuse ;  /* 0x0000000e08157219 */ /* 0x184fe4000000120b */
[----:B------:R-:W-:-:S05]  /*7e10*/  SHF.R.U32.HI R6, RZ, R14, R11 ;  /* 0x0000000eff067219 */ /* 0x000fca000001160b */
[----:B------:R-:W2:Y:S01]  /*7e20*/  LDC R26, c[0x0][0x638] ;  /* 0x00018e00ff1a7b82 */ /* 0x000ea20000000800 */
[-C--:B---3--:R-:W-:Y:S02]  /*7e30*/  SHF.L.U32 R10, R10, R27.reuse, RZ ;  /* 0x0000001b0a0a7219 */ /* 0x088fe400000006ff */
[-CC-:B------:R-:W-:Y:S02]  /*7e40*/  SHF.R.U64 R23, R21, R27.reuse, R6.reuse ;  /* 0x0000001b15177219 */ /* 0x180fe40000001206 */
[----:B------:R-:W-:Y:S02]  /*7e50*/  LOP3.LUT R32, RZ, R10, RZ, 0x33, !PT ;  /* 0x0000000aff207212 */ /* 0x000fe400078e33ff */
[----:B------:R-:W-:Y:S01]  /*7e60*/  SHF.R.U32.HI R11, RZ, R27, R6 ;  /* 0x0000001bff0b7219 */ /* 0x000fe20000011606 */
[----:B------:R-:W3:Y:S01]  /*7e70*/  LDC R31, c[0x0][0x610] ;  /* 0x00018400ff1f7b82 */ /* 0x000ee20000000800 */
[----:B------:R-:W-:Y:S01]  /*7e80*/  IMAD.MOV.U32 R10, RZ, RZ, R23 ;  /* 0x000000ffff0a7224 */ /* 0x000fe200078e0017 */
[----:B------:R-:W-:Y:S06]  /*7e90*/  @!P0 BRA `(.L_x_163) ;  /* 0x0000000000288947 */ /* 0x000fec0003800000 */
        /* <DEDUP_REMOVED lines=10> */
.L_x_163:
[----:B------:R-:W-:Y:S02]  /*7f40*/  ISETP.NE.AND P0, PT, R2, 0x1, PT ;  /* 0x000000010200780c */ /* 0x000fe40003f05270 */
[----:B-1----:R-:W-:Y:S01]  /*7f50*/  SHF.R.U64 R6, R10, R25, R11 ;  /* 0x000000190a067219 */ /* 0x002fe2000000120b */
[----:B0-----:R-:W-:Y:S01]  /*7f60*/  VIADD R11, R24, 0xffffffff ;  /* 0xffffffff180b7836 */ /* 0x001fe20000000000 */
[----:B------:R-:W-:Y:S02]  /*7f70*/  SHF.L.U32 R30, R30, R27, RZ ;  /* 0x0000001b1e1e7219 */ /* 0x000fe400000006ff */
[----:B------:R-:W-:Y:S01]  /*7f80*/  LOP3.LUT R5, R21, R32, RZ, 0xc0, !PT ;  /* 0x0000002015057212 */ /* 0x000fe200078ec0ff */
[----:B------:R-:W-:-:S04]  /*7f90*/  IMAD.MOV R10, RZ, RZ, -R6 ;  /* 0x000000ffff0a7224 */ /* 0x000fc800078e0a06 */
[----:B------:R-:W-:Y:S01]  /*7fa0*/  IMAD R6, R30, R6, R5 ;  /* 0x000000061e067224 */ /* 0x000fe200078e0205 */
[----:B------:R-:W-:Y:S01]  /*7fb0*/  LOP3.LUT R5, R8, R11, RZ, 0xc0, !PT ;  /* 0x0000000b08057212 */ /* 0x000fe200078ec0ff */
[----:B------:R-:W-:Y:S02]  /*7fc0*/  @P0 IMAD R7, R9, R20, R4 ;  /* 0x0000001409070224 */ /* 0x000fe400078e0204 */
[----:B--2---:R-:W-:Y:S02]  /*7fd0*/  IMAD R4, R10, R26, R23 ;  /* 0x0000001a0a047224 */ /* 0x004fe400078e0217 */
[----:B---3--:R-:W-:Y:S02]  /*7fe0*/  IMAD R7, R6, R31, R7 ;  /* 0x0000001f06077224 */ /* 0x008fe400078e0207 */
[----:B------:R-:W-:Y:S02]  /*7ff0*/  IMAD R4, R4, R24, R5 ;  /* 0x0000001804047224 */ /* 0x000fe400078e0205 */
[----:B------:R-:W-:-:S02]  /*8000*/  IMAD.MOV.U32 R8, RZ, RZ, 0x1 ;  /* 0x00000001ff087424 */ /* 0x000fc400078e00ff */
[----:B------:R-:W-:Y:S01]  /*8010*/  IMAD.MOV.U32 R6, RZ, RZ, R22 ;  /* 0x000000ffff067224 */ /* 0x000fe200078e0016 */
[----:B------:R-:W-:Y:S02]  /*8020*/  SEL R19, R4, R7, !P0 ;  /* 0x0000000704137207 */ /* 0x000fe40004000000 */
[----:B------:R-:W-:-:S07]  /*8030*/  SEL R21, R7, R4, !P0 ;  /* 0x0000000407157207 */ /* 0x000fce0004000000 */
.L_x_161:
[----:B------:R-:W-:-:S08]  /*8040*/  NOP ;  /* 0x0000000000007918 */ /* 0x000fd00000000000 */
[----:B------:R-:W0:-:S00]  /*8050*/  USETMAXREG.DEALLOC.CTAPOOL 0x28 ;  /* 0x00000028000079c8 */ /* 0x000e0000080e0500 */
[----:B0-----:R-:W-:-:S13]  /*8060*/  ISETP.NE.AND P0, PT, R3, RZ, PT ;  /* 0x000000ff0300720c */ /* 0x001fda0003f05270 */
[----:B------:R-:W-:Y:S05]  /*8070*/  @P0 EXIT ;  /* 0x000000000000094d */ /* 0x000fea0003800000 */
[----:B------:R-:W-:Y:S01]  /*8080*/  LOP3.LUT P0, RZ, R8, 0xff, RZ, 0xc0, !PT ;  /* 0x000000ff08ff7812 */ /* 0x000fe2000780c0ff */
[----:B------:R-:W-:Y:S02]  /*8090*/  IMAD.MOV.U32 R3, RZ, RZ, 0x1 ;  /* 0x00000001ff037424 */ /* 0x000fe400078e00ff */
[----:B------:R-:W-:-:S10]  /*80a0*/  IMAD.MOV.U32 R8, RZ, RZ, RZ ;  /* 0x000000ffff087224 */ /* 0x000fd400078e00ff */
[----:B------:R-:W-:Y:S05]  /*80b0*/  @!P0 BRA `(.L_x_164) ;  /* 0x0000000c00548947 */ /* 0x000fea0003800000 */
[----:B------:R-:W0:Y:S01]  /*80c0*/  LDC R3, c[0x0][0x28c] ;  /* 0x0000a300ff037b82 */ /* 0x000e220000000800 */
[----:B------:R-:W-:Y:S01]  /*80d0*/  ULDC UR5, c[0x0][0x658] ;  /* 0x0001960000057ab9 */ /* 0x000fe20000000800 */
[----:B------:R-:W-:Y:S01]  /*80e0*/  UMOV UR6, 0xffffffff ;  /* 0xffffffff00067882 */ /* 0x000fe20000000000 */
[----:B------:R-:W-:Y:S01]  /*80f0*/  BSSY B0, `(.L_x_164) ;  /* 0x00000d1000007945 */ /* 0x000fe20003800000 */
[----:B------:R-:W-:Y:S01]  /*8100*/  USHF.L.U32 UR6, UR6, UR5, URZ ;  /* 0x0000000506067299 */ /* 0x000fe2000800063f */
[----:B------:R-:W-:Y:S01]  /*8110*/  IMAD.MOV.U32 R10, RZ, RZ, 0x1 ;  /* 0x00000001ff0a7424 */ /* 0x000fe200078e00ff */
[----:B------:R-:W-:Y:S01]  /*8120*/  LOP3.LUT R9, R18, 0x2, RZ, 0xfc, !PT ;  /* 0x0000000212097812 */ /* 0x000fe200078efcff */
[----:B------:R-:W-:Y:S01]  /*8130*/  IMAD.MOV.U32 R8, RZ, RZ, RZ ;  /* 0x000000ffff087224 */ /* 0x000fe200078e00ff */
[----:B------:R-:W1:Y:S01]  /*8140*/  S2UR UR8, SR_CgaCtaId ;  /* 0x00000000000879c3 */ /* 0x000e620000008800 */
[----:B------:R-:W-:Y:S01]  /*8150*/  ULDC UR4, c[0x0][0x600] ;  /* 0x0001800000047ab9 */ /* 0x000fe20000000800 */
[----:B------:R-:W-:Y:S01]  /*8160*/  UMOV UR7, 0x1 ;  /* 0x0000000100077882 */ /* 0x000fe20000000000 */
[----:B------:R-:W-:-:S02]  /*8170*/  UIADD3 UR4, UR4, -0x1, URZ ;  /* 0xffffffff04047890 */ /* 0x000fc4000fffe03f */
[----:B------:R-:W-:Y:S02]  /*8180*/  USHF.L.U32 UR5, UR7, UR5, URZ ;  /* 0x0000000507057299 */ /* 0x000fe4000800063f */
[----:B------:R-:W-:Y:S01]  /*8190*/  ULOP3.LUT UR6, URZ, UR6, URZ, 0x33, !UPT ;  /* 0x000000063f067292 */ /* 0x000fe2000f8e333f */
[----:B------:R-:W-:Y:S01]  /*81a0*/  ULDC.64 UR30, c[0x0][0x198] ;  /* 0x00006600001e7ab9 */ /* 0x000fe20000000a00 */
[----:B0-----:R-:W-:-:S05]  /*81b0*/  VIADD R3, R3, 0x7f ;  /* 0x0000007f03037836 */ /* 0x001fca0000000000 */
[----:B------:R-:W-:Y:S01]  /*81c0*/  SHF.R.S32.HI R4, RZ, 0x1f, R3 ;  /* 0x0000001fff047819 */ /* 0x000fe20000011403 */
[----:B-1----:R-:W-:-:S03]  /*81d0*/  IMAD.U32 R12, RZ, RZ, UR8 ;  /* 0x00000008ff0c7e24 */ /* 0x002fc6000f8e00ff */
[----:B------:R-:W-:Y:S01]  /*81e0*/  LEA.HI R4, R4, R3, RZ, 0x7 ;  /* 0x0000000304047211 */ /* 0x000fe200078f38ff */
[----:B------:R-:W-:-:S03]  /*81f0*/  IMAD.MOV.U32 R3, RZ, RZ, 0x1 ;  /* 0x00000001ff037424 */ /* 0x000fc600078e00ff */
[----:B------:R-:W-:-:S05]  /*8200*/  SHF.R.S32.HI R11, RZ, 0x7, R4 ;  /* 0x00000007ff0b7819 */ /* 0x000fca0000011404 */
[----:B------:R-:W-:-:S07]  /*8210*/  VIADD R13, R11, 0x1 ;  /* 0x000000010b0d7836 */ /* 0x000fce0000000000 */
.L_x_175:
[----:B------:R-:W-:-:S03]  /*8220*/  UMOV UR7, 0xffffffff ;  /* 0xffffffff00077882 */ /* 0x000fc60000000000 */
[----:B------:R-:W-:Y:S05]  /*8230*/  BRA.DIV UR7, `(.L_x_165) ;  /* 0x0000000e07b87947 */ /* 0x000fea000b800000 */
[----:B------:R-:W-:-:S13]  /*8240*/  ELECT P6, URZ, PT ;  /* 0x00000000003f782f */ /* 0x000fda00038c0000 */
.L_x_185:
[----:B------:R-:W0:Y:S01]  /*8250*/  LDC R4, c[0x0][0x28c] ;  /* 0x0000a300ff047b82 */ /* 0x000e220000000800 */
[----:B------:R-:W-:Y:S01]  /*8260*/  BSSY B1, `(.L_x_166) ;  /* 0x0000047000017945 */ /* 0x000fe20003800000 */
[----:B0-----:R-:W-:-:S13]  /*8270*/  ISETP.LT.OR P6, PT, R4, 0x1, !P6 ;  /* 0x000000010400780c */ /* 0x001fda00077c1670 */
[----:B------:R-:W-:Y:S05]  /*8280*/  @P6 BRA `(.L_x_167) ;  /* 0x0000000400106947 */ /* 0x000fea0003800000 */
[----:B------:R-:W-:Y:S02]  /*8290*/  IMAD R21, R21, 0x2, R12 ;  /* 0x0000000215157824 */ /* 0x000fe400078e020c */
[----:B------:R-:W-:Y:S02]  /*82a0*/  IMAD.SHL.U32 R19, R19, 0x40, RZ ;  /* 0x0000004013137824 */ /* 0x000fe400078e00ff */
[----:B------:R-:W-:Y:S02]  /*82b0*/  IMAD.MOV.U32 R22, RZ, RZ, RZ ;  /* 0x000000ffff167224 */ /* 0x000fe400078e00ff */
[----:B------:R-:W-:Y:S02]  /*82c0*/  IMAD.MOV.U32 R4, RZ, RZ, R13 ;  /* 0x000000ffff047224 */ /* 0x000fe400078e000d */
[----:B------:R-:W-:Y:S02]  /*82d0*/  IMAD.MOV.U32 R5, RZ, RZ, R3 ;  /* 0x000000ffff057224 */ /* 0x000fe400078e0003 */
[----:B------:R-:W-:-:S02]  /*82e0*/  IMAD.MOV.U32 R7, RZ, RZ, R8 ;  /* 0x000000ffff077224 */ /* 0x000fc400078e0008 */
[----:B------:R-:W-:-:S07]  /*82f0*/  IMAD.SHL.U32 R21, R21, 0x80, RZ ;  /* 0x0000008015157824 */ /* 0x000fce00078e00ff */
.L_x_170:
[----:B------:R-:W0:Y:S01]  /*8300*/  S2UR UR7, SR_CgaCtaId ;  /* 0x00000000000779c3 */ /* 0x000e220000008800 */
[----:B------:R-:W-:Y:S02]  /*8310*/  MOV R15, 0x400 ;  /* 0x00000400000f7802 */ /* 0x000fe40000000f00 */
[----:B------:R-:W-:Y:S02]  /*8320*/  SHF.L.U32 R14, R5, 0x1f, RZ ;  /* 0x0000001f050e7819 */ /* 0x000fe400000006ff */
[----:B------:R-:W-:Y:S01]  /*8330*/  ISETP.NE.AND P1, PT, R0, RZ, PT ;  /* 0x000000ff0000720c */ /* 0x000fe20003f25270 */
[----:B0-----:R-:W-:-:S05]  /*8340*/  IMAD.U32 R12, RZ, RZ, UR7 ;  /* 0x00000007ff0c7e24 */ /* 0x001fca000f8e00ff */
[----:B------:R-:W-:-:S07]  /*8350*/  LEA R20, R12, R15, 0x18 ;  /* 0x0000000f0c147211 */ /* 0x000fce00078ec0ff */
[----:B------:R-:W0:Y:S01]  /*8360*/  @!P1 LDC R15, c[0x0][0x500] ;  /* 0x00014000ff0f9b82 */ /* 0x000e220000000800 */
[----:B------:R-:W-:-:S04]  /*8370*/  IMAD R23, R7, 0x8, R20 ;  /* 0x0000000807177824 */ /* 0x000fc800078e0214 */
[----:B------:R-:W1:Y:S02]  /*8380*/  SYNCS.PHASECHK.TRANS64.TRYWAIT P0, [R23+URZ+0x18], R14 ;  /* 0x0000180e170075a7 */ /* 0x000e64000800017f */
[----:B-1----:R-:W-:Y:S05]  /*8390*/  @!P0 BRA `(.L_x_168) ;  /* 0x0000000c00808947 */ /* 0x002fea0003800000 */
.L_x_186:
[----:B-1----:R-:W-:Y:S01]  /*83a0*/  PRMT R14, R9, 0x9910, RZ ;  /* 0x00009910090e7816 */ /* 0x002fe200000000ff */
[----:B0-----:R0:W-:Y:S03]  /*83b0*/  @!P1 SYNCS.ARRIVE.TRANS64 RZ, [R23+URZ], R15 ;  /* 0x0000000f17ff99a7 */ /* 0x0011e6000800003f */
[----:B------:R-:W-:-:S13]  /*83c0*/  ISETP.NE.AND P0, PT, R14, 0x2, PT ;  /* 0x000000020e00780c */ /* 0x000fda0003f05270 */
[----:B0-----:R-:W-:Y:S05]  /*83d0*/  @P0 BRA `(.L_x_169) ;  /* 0x0000000000040947 */ /* 0x001fea0003800000 */
[----:B------:R-:W-:Y:S01]  /*83e0*/  BPT.TRAP 0x1 ;  /* 0x000000040000795c */ /* 0x000fe20000300000 */
.L_x_169:
[----:B------:R-:W-:Y:S01]  /*83f0*/  IMAD R14, R7, 0x4, R12 ;  /* 0x00000004070e7824 */ /* 0x000fe200078e020c */
[----:B------:R-:W-:Y:S01]  /*8400*/  R2UR UR34, R22 ;  /* 0x00000000162272ca */ /* 0x000fe200000e0000 */
[----:B------:R-:W-:Y:S01]  /*8410*/  VIADD R4, R4, 0xffffffff ;  /* 0xffffffff04047836 */ /* 0x000fe20000000000 */
[----:B------:R-:W-:Y:S01]  /*8420*/  R2UR UR33, R23 ;  /* 0x00000000172172ca */ /* 0x000fe200000e0000 */
[----:B------:R-:W-:Y:S01]  /*8430*/  IMAD.SHL.U32 R14, R14, 0x2000, RZ ;  /* 0x000020000e0e7824 */ /* 0x000fe200078e00ff */
[----:B------:R-:W-:Y:S01]  /*8440*/  R2UR UR36, R6 ;  /* 0x00000000062472ca */ /* 0x000fe200000e0000 */
[----:B------:R-:W-:Y:S01]  /*8450*/  UIADD3 UR14, UP0, UR30, 0xf0, URZ ;  /* 0x000000f01e0e7890 */ /* 0x000fe2000ff1e03f */
[----:B------:R-:W-:Y:S01]  /*8460*/  R2UR UR35, R21 ;  /* 0x00000000152372ca */ /* 0x000fe200000e0000 */
[--C-:B------:R-:W-:Y:S01]  /*8470*/  IMAD R14, R14, 0x2, R20.reuse ;  /* 0x000000020e0e7824 */ /* 0x100fe200078e0214 */
[----:B------:R-:W-:Y:S01]  /*8480*/  R2UR UR19, R19 ;  /* 0x00000000131372ca */ /* 0x000fe200000e0000 */
[C---:B------:R-:W-:Y:S01]  /*8490*/  IMAD R20, R7.reuse, 0x4000, R20 ;  /* 0x0000400007147824 */ /* 0x040fe200078e0214 */
[----:B------:R-:W-:Y:S01]  /*84a0*/  UIADD3 UR42, UP1, UR30, 0x1f0, URZ ;  /* 0x000001f01e2a7890 */ /* 0x000fe2000ff3e03f */
[----:B------:R-:W-:Y:S01]  /*84b0*/  ISETP.GT.AND P1, PT, R4, 0x1, PT ;  /* 0x000000010400780c */ /* 0x000fe20003f24270 */
[----:B------:R-:W-:Y:S01]  /*84c0*/  UIADD3.X UR15, URZ, UR31, URZ, UP0, !UPT ;  /* 0x0000001f3f0f7290 */ /* 0x000fe200087fe43f */
[----:B------:R-:W-:Y:S01]  /*84d0*/  R2UR UR24, R14 ;  /* 0x000000000e1872ca */ /* 0x000fe200000e0000 */
[----:B------:R-:W-:Y:S01]  /*84e0*/  UIADD3 UR26, UR34, 0x40, URZ ;  /* 0x00000040221a7890 */ /* 0x000fe2000fffe03f */
[----:B------:R-:W-:Y:S01]  /*84f0*/  R2UR UR8, R20 ;  /* 0x00000000140872ca */ /* 0x000fe200000e0000 */
[----:B------:R-:W-:Y:S01]  /*8500*/  UIADD3.X UR43, URZ, UR31, URZ, UP1, !UPT ;  /* 0x0000001f3f2b7290 */ /* 0x000fe20008ffe43f */
[----:B------:R-:W-:Y:S01]  /*8510*/  VIADD R7, R7, 0x1 ;  /* 0x0000000107077836 */ /* 0x000fe20000000000 */
[----:B------:R-:W-:Y:S01]  /*8520*/  UMOV UR7, 0x30000 ;  /* 0x0003000000077882 */ /* 0x000fe20000000000 */
[----:B------:R-:W-:Y:S01]  /*8530*/  UMOV UR22, 0x0 ;  /* 0x0000000000167882 */ /* 0x000fe20000000000 */
[----:B------:R-:W-:Y:S01]  /*8540*/  UMOV UR23, 0x10000000 ;  /* 0x1000000000177882 */ /* 0x000fe20000000000 */
[----:B------:R-:W-:Y:S01]  /*8550*/  UMOV UR25, UR33 ;  /* 0x0000002100197c82 */ /* 0x000fe20008000000 */
[----:B------:R-:W-:Y:S01]  /*8560*/  ISETP.NE.AND P0, PT, R7, 0x3, PT ;  /* 0x000000030700780c */ /* 0x000fe20003f05270 */
[----:B------:R-:W-:Y:S01]  /*8570*/  UMOV UR28, UR36 ;  /* 0x00000024001c7c82 */ /* 0x000fe20008000000 */
[----:B------:R-:W-:Y:S01]  /*8580*/  UMOV UR27, UR35 ;  /* 0x00000023001b7c82 */ /* 0x000fe20008000000 */
[----:B------:R-:W-:Y:S01]  /*8590*/  UMOV UR17, UR33 ;  /* 0x0000002100117c82 */ /* 0x000fe20008000000 */
[----:B------:R-:W-:Y:S01]  /*85a0*/  UIADD3 UR32, UR24, 0x100, URZ ;  /* 0x0000010018207890 */ /* 0x000fe2000fffe03f */
[----:B------:R-:W-:Y:S01]  /*85b0*/  SEL R14, RZ, 0x1, P0 ;  /* 0x00000001ff0e7807 */ /* 0x000fe20000000000 */
[----:B------:R-:W-:Y:S01]  /*85c0*/  UIADD3 UR24, UR24, 0x8100, URZ ;  /* 0x0000810018187890 */ /* 0x000fe2000fffe03f */
[----:B------:R-:W-:Y:S01]  /*85d0*/  VIADD R22, R22, 0x80 ;  /* 0x0000008016167836 */ /* 0x000fe20000000000 */
[----:B------:R-:W-:Y:S01]  /*85e0*/  UIADD3 UR16, UR8, 0x30100, URZ ;  /* 0x0003010008107890 */ /* 0x000fe2000fffe03f */
[----:B------:R-:W-:Y:S01]  /*85f0*/  LOP3.LUT R5, R5, R14, RZ, 0x3c, !PT ;  /* 0x0000000e05057212 */ /* 0x000fe200078e3cff */
[----:B------:R-:W-:Y:S01]  /*8600*/  UIADD3 UR8, UR8, 0x32100, URZ ;  /* 0x0003210008087890 */ /* 0x000fe2000fffe03f */
[----:B------:R-:W-:Y:S01]  /*8610*/  SEL R7, R7, RZ, P0 ;  /* 0x000000ff07077207 */ /* 0x000fe20000000000 */
[----:B------:R-:W-:Y:S01]  /*8620*/  UMOV UR18, UR34 ;  /* 0x0000002200127c82 */ /* 0x000fe20008000000 */
[----:B------:R-:W-:Y:S01]  /*8630*/  UMOV UR20, UR36 ;  /* 0x0000002400147c82 */ /* 0x000fe20008000000 */
[----:B------:R0:W-:Y:S01]  /*8640*/  UTMALDG.3D.MULTICAST [UR32], [UR14], UR7, desc[UR22] ;  /* 0x000016200e0073b4 */ /* 0x0001e20008011807 */
[----:B------:R-:W-:Y:S01]  /*8650*/  UMOV UR9, UR33 ;  /* 0x0000002100097c82 */ /* 0x000fe20008000000 */
[----:B------:R-:W-:Y:S01]  /*8660*/  UMOV UR11, UR19 ;  /* 0x00000013000b7c82 */ /* 0x000fe20008000000 */
[----:B------:R-:W-:Y:S01]  /*8670*/  UMOV UR12, UR36 ;  /* 0x00000024000c7c82 */ /* 0x000fe20008000000 */
[----:B------:R-:W-:Y:S01]  /*8680*/  UMOV UR10, UR26 ;  /* 0x0000001a000a7c82 */ /* 0x000fe20008000000 */
[----:B------:R0:W-:Y:S01]  /*8690*/  UTMALDG.3D.MULTICAST [UR24], [UR14], UR7, desc[UR22] ;  /* 0x000016180e0073b4 */ /* 0x0001e20008011807 */
[----:B------:R0:W-:Y:S01]  /*86a0*/  UTMALDG.3D [UR16], [UR42], desc[UR22] ;  /* 0x000016102a0075b4 */ /* 0x0001e20008011000 */
[----:B------:R0:W-:Y:S02]  /*86b0*/  UTMALDG.3D [UR8], [UR42], desc[UR22] ;  /* 0x000016082a0075b4 */ /* 0x0001e40008011000 */
[----:B0-----:R-:W-:Y:S05]  /*86c0*/  @P1 BRA `(.L_x_170) ;  /* 0xfffffffc000c1947 */ /* 0x001fea000383ffff */
.L_x_167:
[----:B------:R-:W-:Y:S05]  /*86d0*/  BSYNC B1 ;  /* 0x0000000000017941 */ /* 0x000fea0003800000 */
.L_x_166:
[----:B------:R-:W-:Y:S01]  /*86e0*/  LOP3.LUT P1, RZ, R10, 0xff, RZ, 0xc0, !PT ;  /* 0x000000ff0aff7812 */ /* 0x000fe2000782c0ff */
[C---:B------:R-:W-:Y:S01]  /*86f0*/  IMAD.IADD R7, R11.reuse, 0x1, R8 ;  /* 0x000000010b077824 */ /* 0x040fe200078e0208 */
[----:B------:R-:W-:Y:S01]  /*8700*/  ULDC.64 UR8, c[0x0][0x650] ;  /* 0x0001940000087ab9 */ /* 0x000fe20000000a00 */
[----:B------:R-:W-:Y:S01]  /*8710*/  ISETP.GE.U32.AND P2, PT, R11, 0x3, PT ;  /* 0x000000030b00780c */ /* 0x000fe20003f46070 */
[----:B------:R-:W-:Y:S01]  /*8720*/  BSSY B1, `(.L_x_171) ;  /* 0x000006b000017945 */ /* 0x000fe20003800000 */
[----:B------:R-:W-:Y:S01]  /*8730*/  IMAD.MOV.U32 R21, RZ, RZ, -0x1 ;  /* 0xffffffffff157424 */ /* 0x000fe200078e00ff */
[----:B------:R-:W-:Y:S01]  /*8740*/  ISETP.GT.U32.AND P0, PT, R7, 0x2, PT ;  /* 0x000000020700780c */ /* 0x000fe20003f04070 */
[----:B------:R-:W-:Y:S01]  /*8750*/  IMAD.MOV.U32 R19, RZ, RZ, -0x1 ;  /* 0xffffffffff137424 */ /* 0x000fe200078e00ff */
[----:B------:R-:W-:Y:S02]  /*8760*/  PRMT R10, RZ, 0x7610, R10 ;  /* 0x00007610ff0a7816 */ /* 0x000fe4000000000a */
[----:B------:R-:W-:-:S03]  /*8770*/  ISETP.LT.U32.AND P0, PT, R11, 0x3, P0 ;  /* 0x000000030b00780c */ /* 0x000fc60000701070 */
[----:B------:R-:W0:Y:S01]  /*8780*/  @P1 S2R R12, SR_CgaCtaId ;  /* 0x00000000000c1919 */ /* 0x000e220000008800 */
[----:B------:R-:W-:-:S04]  /*8790*/  @P1 MOV R5, 0x400 ;  /* 0x0000040000051802 */ /* 0x000fc80000000f00 */
[----:B0-----:R-:W-:Y:S01]  /*87a0*/  @P1 LEA R6, R12, R5, 0x18 ;  /* 0x000000050c061211 */ /* 0x001fe200078ec0ff */
[----:B------:R-:W-:Y:S01]  /*87b0*/  IMAD.WIDE.U32 R4, R7, -0x55555555, RZ ;  /* 0xaaaaaaab07047825 */ /* 0x000fe200078e00ff */
[----:B------:R-:W-:Y:S02]  /*87c0*/  SEL R4, RZ, 0x1, !P0 ;  /* 0x00000001ff047807 */ /* 0x000fe40004000000 */
[----:B------:R0:W-:Y:S01]  /*87d0*/  @P1 SYNCS.ARRIVE.TRANS64.A1T0 RZ, [R6+URZ+0x48], RZ ;  /* 0x000048ff06ff19a7 */ /* 0x0001e2000810003f */
[----:B------:R-:W-:Y:S02]  /*87e0*/  IADD3 R16, P1, R16, UR38, RZ ;  /* 0x0000002610107c10 */ /* 0x000fe4000ff3e0ff */
[----:B------:R-:W-:Y:S02]  /*87f0*/  LOP3.LUT R3, R3, R4, RZ, 0x3c, !PT ;  /* 0x0000000403037212 */ /* 0x000fe400078e3cff */
[----:B------:R-:W-:Y:S02]  /*8800*/  IADD3.X R17, R17, UR41, RZ, P1, !PT ;  /* 0x0000002911117c10 */ /* 0x000fe40008ffe4ff */
[----:B------:R-:W-:-:S02]  /*8810*/  ISETP.GE.U32.AND P0, PT, R16, UR8, PT ;  /* 0x0000000810007c0c */ /* 0x000fc4000bf06070 */
[----:B0-----:R-:W-:Y:S02]  /*8820*/  SHF.R.U32.HI R6, RZ, 0x1, R5 ;  /* 0x00000001ff067819 */ /* 0x001fe40000011605 */
[----:B------:R-:W-:Y:S02]  /*8830*/  ISETP.GE.U32.AND.EX P0, PT, R17, UR9, PT, P0 ;  /* 0x0000000911007c0c */ /* 0x000fe4000bf06100 */
[----:B------:R-:W-:Y:S01]  /*8840*/  @P2 LOP3.LUT R3, R3, 0x1, R6, 0x78, !PT ;  /* 0x0000000103032812 */ /* 0x000fe200078e7806 */
[----:B------:R-:W-:Y:S01]  /*8850*/  IMAD R8, R6, -0x3, R7 ;  /* 0xfffffffd06087824 */ /* 0x000fe200078e0207 */
[----:B------:R-:W-:Y:S01]  /*8860*/  PRMT R4, RZ, 0x7610, R4 ;  /* 0x00007610ff047816 */ /* 0x000fe20000000004 */
[----:B------:R-:W-:-:S08]  /*8870*/  IMAD.MOV.U32 R6, RZ, RZ, -0x1 ;  /* 0xffffffffff067424 */ /* 0x000fd000078e00ff */
[----:B------:R-:W-:Y:S05]  /*8880*/  @P0 BRA `(.L_x_172) ;  /* 0x0000000400500947 */ /* 0x000fea0003800000 */
[----:B------:R-:W0:Y:S01]  /*8890*/  S2R R19, SR_CTAID.X ;  /* 0x0000000000137919 */ /* 0x000e220000002500 */
[----:B------:R-:W-:Y:S01]  /*88a0*/  ULDC.64 UR8, c[0x0][0x628] ;  /* 0x00018a0000087ab9 */ /* 0x000fe20000000a00 */
[----:B------:R-:W1:Y:S01]  /*88b0*/  LDC R20, c[0x0][0x144] ;  /* 0x00005100ff147b82 */ /* 0x000e620000000800 */
[----:B------:R-:W-:Y:S01]  /*88c0*/  ISETP.NE.U32.AND P0, PT, RZ, UR8, PT ;  /* 0x00000008ff007c0c */ /* 0x000fe2000bf05070 */
[----:B------:R-:W2:Y:S01]  /*88d0*/  S2R R14, SR_CTAID.Y ;  /* 0x00000000000e7919 */ /* 0x000ea20000002600 */
[----:B------:R-:W-:Y:S01]  /*88e0*/  ULDC UR10, c[0x0][0x630] ;  /* 0x00018c00000a7ab9 */ /* 0x000fe20000000800 */
[----:B------:R-:W-:Y:S01]  /*88f0*/  ULDC UR11, c[0x0][0x150] ;  /* 0x00005400000b7ab9 */ /* 0x000fe20000000800 */
[----:B------:R-:W-:Y:S01]  /*8900*/  ISETP.NE.AND.EX P0, PT, RZ, UR9, PT, P0 ;  /* 0x00000009ff007c0c */ /* 0x000fe2000bf05300 */
[----:B------:R-:W-:Y:S02]  /*8910*/  IMAD.MOV.U32 R4, RZ, RZ, R16 ;  /* 0x000000ffff047224 */ /* 0x000fe400078e0010 */
[----:B------:R-:W-:Y:S01]  /*8920*/  IMAD.MOV.U32 R5, RZ, RZ, R17 ;  /* 0x000000ffff057224 */ /* 0x000fe200078e0011 */
[----:B0-----:R-:W-:-:S09]  /*8930*/  I2FP.F32.U32 R21, R19 ;  /* 0x0000001300157245 */ /* 0x001fd20000201000 */
[----:B------:R-:W-:Y:S05]  /*8940*/  @!P0 BRA `(.L_x_173) ;  /* 0x0000000000288947 */ /* 0x000fea0003800000 */
[----:B------:R-:W-:Y:S02]  /*8950*/  ULDC UR7, c[0x0][0x634] ;  /* 0x00018d0000077ab9 */ /* 0x000fe40000000800 */
[----:B------:R-:W-:-:S05]  /*8960*/  IADD3 R5, P0, R16, UR7, RZ ;  /* 0x0000000710057c10 */ /* 0x000fca000ff1e0ff */
[----:B------:R-:W-:-:S04]  /*8970*/  IMAD.X R15, RZ, RZ, R17, P0 ;  /* 0x000000ffff0f7224 */ /* 0x000fc800000e0611 */
[----:B------:R-:W-:-:S04]  /*8980*/  IMAD.WIDE.U32 R6, R15, UR8, RZ ;  /* 0x000000080f067c25 */ /* 0x000fc8000f8e00ff */
[----:B------:R-:W-:-:S04]  /*8990*/  IMAD.WIDE.U32 R6, P0, R5, UR9, R6 ;  /* 0x0000000905067c25 */ /* 0x000fc8000f800006 */
[----:B------:R-:W-:-:S04]  /*89a0*/  IMAD.WIDE.U32 R4, R5, UR8, RZ ;  /* 0x0000000805047c25 */ /* 0x000fc8000f8e00ff */
[----:B------:R-:W-:Y:S01]  /*89b0*/  IMAD.MOV.U32 R4, RZ, RZ, R7 ;  /* 0x000000ffff047224 */ /* 0x000fe200078e0007 */
[----:B------:R-:W-:Y:S01]  /*89c0*/  IADD3 RZ, P1, R5, R6, RZ ;  /* 0x0000000605ff7210 */ /* 0x000fe20007f3e0ff */
[----:B------:R-:W-:-:S04]  /*89d0*/  IMAD.X R5, RZ, RZ, RZ, P0 ;  /* 0x000000ffff057224 */ /* 0x000fc800000e06ff */
[----:B------:R-:W-:-:S08]  /*89e0*/  IMAD.WIDE.U32.X R4, R15, UR9, R4, P1 ;  /* 0x000000090f047c25 */ /* 0x000fd000088e0404 */
.L_x_173:
[----:B------:R-:W-:Y:S01]  /*89f0*/  FMUL R21, R21, UR11 ;  /* 0x0000000b15157c20 */ /* 0x000fe20008400000 */
[--C-:B------:R-:W-:Y:S01]  /*8a00*/  SHF.R.U64 R15, R4, UR10, R5.reuse ;  /* 0x0000000a040f7c19 */ /* 0x100fe20008001205 */
[----:B------:R-:W-:Y:S01]  /*8a10*/  ULDC.64 UR8, c[0x0][0x620] ;  /* 0x0001880000087ab9 */ /* 0x000fe20000000a00 */
[----:B------:R-:W-:Y:S01]  /*8a20*/  SHF.R.U32.HI R4, RZ, UR10, R5 ;  /* 0x0000000aff047c19 */ /* 0x000fe20008011605 */
[----:B------:R-:W-:Y:S01]  /*8a30*/  ULDC.64 UR10, c[0x0][0x640] ;  /* 0x00019000000a7ab9 */ /* 0x000fe20000000a00 */
[----:B------:R-:W-:Y:S01]  /*8a40*/  IADD3 R5, P0, RZ, -R15, RZ ;  /* 0x8000000fff057210 */ /* 0x000fe20007f1e0ff */
[----:B------:R-:W0:Y:S01]  /*8a50*/  F2I.U32.TRUNC.NTZ R21, R21 ;  /* 0x0000001500157305 */ /* 0x000e22000020f000 */
[----:B------:R-:W-:-:S03]  /*8a60*/  ULDC UR7, c[0x0][0x618] ;  /* 0x0001860000077ab9 */ /* 0x000fc60000000800 */
[----:B------:R-:W-:Y:S01]  /*8a70*/  IMAD.X R4, RZ, RZ, ~R4, P0 ;  /* 0x000000ffff047224 */ /* 0x000fe200000e0e04 */
[----:B------:R-:W-:-:S03]  /*8a80*/  ISETP.NE.U32.AND P0, PT, RZ, UR10, PT ;  /* 0x0000000aff007c0c */ /* 0x000fc6000bf05070 */
[----:B------:R-:W-:Y:S01]  /*8a90*/  IMAD R4, R4, UR8, RZ ;  /* 0x0000000804047c24 */ /* 0x000fe2000f8e02ff */
[----:B------:R-:W-:-:S03]  /*8aa0*/  ISETP.NE.AND.EX P0, PT, RZ, UR11, PT, P0 ;  /* 0x0000000bff007c0c */ /* 0x000fc6000bf05300 */
[C---:B------:R-:W-:Y:S02]  /*8ab0*/  IMAD R7, R5.reuse, UR9, R4 ;  /* 0x0000000905077c24 */ /* 0x040fe4000f8e0204 */
[----:B------:R-:W-:Y:S01]  /*8ac0*/  IMAD.WIDE.U32 R4, R5, UR8, R16 ;  /* 0x0000000805047c25 */ /* 0x000fe2000f8e0010 */
[----:B------:R-:W-:-:S03]  /*8ad0*/  ULDC UR8, c[0x0][0x154] ;  /* 0x0000550000087ab9 */ /* 0x000fc60000000800 */
[----:B0-----:R-:W-:Y:S02]  /*8ae0*/  IMAD.MOV R6, RZ, RZ, -R21 ;  /* 0x000000ffff067224 */ /* 0x001fe400078e0a15 */
[----:B------:R-:W0:Y:S01]  /*8af0*/  LDC R21, c[0x0][0x148] ;  /* 0x00005200ff157b82 */ /* 0x000e220000000800 */
[----:B------:R-:W-:Y:S02]  /*8b00*/  IMAD.IADD R5, R5, 0x1, R7 ;  /* 0x0000000105057824 */ /* 0x000fe400078e0207 */
[----:B-1----:R-:W-:Y:S01]  /*8b10*/  IMAD R19, R20, R6, R19 ;  /* 0x0000000614137224 */ /* 0x002fe200078e0213 */
[----:B--2---:R-:W-:Y:S02]  /*8b20*/  I2FP.F32.U32 R6, R14 ;  /* 0x0000000e00067245 */ /* 0x004fe40000201000 */
[--C-:B------:R-:W-:Y:S02]  /*8b30*/  SHF.R.U64 R20, R4, UR7, R5.reuse ;  /* 0x0000000704147c19 */ /* 0x100fe40008001205 */
[----:B------:R-:W-:Y:S01]  /*8b40*/  SHF.R.U32.HI R5, RZ, UR7, R5 ;  /* 0x00000007ff057c19 */ /* 0x000fe20008011605 */
[----:B------:R-:W-:Y:S01]  /*8b50*/  FMUL R6, R6, UR8 ;  /* 0x0000000806067c20 */ /* 0x000fe20008400000 */
[----:B------:R-:W-:-:S02]  /*8b60*/  ULDC UR7, c[0x0][0x608] ;  /* 0x0001820000077ab9 */ /* 0x000fc40000000800 */
[--C-:B------:R-:W-:Y:S01]  /*8b70*/  SHF.R.U64 R23, R20, UR7, R5.reuse ;  /* 0x0000000714177c19 */ /* 0x100fe20008001205 */
[----:B------:R1:W2:Y:S01]  /*8b80*/  F2I.U32.TRUNC.NTZ R24, R6 ;  /* 0x0000000600187305 */ /* 0x0002a2000020f000 */
[----:B------:R-:W-:Y:S01]  /*8b90*/  SHF.R.U32.HI R4, RZ, UR7, R5 ;  /* 0x00000007ff047c19 */ /* 0x000fe20008011605 */
[----:B------:R-:W-:-:S03]  /*8ba0*/  ULDC UR7, c[0x0][0x658] ;  /* 0x0001960000077ab9 */ /* 0x000fc60000000800 */
[--C-:B------:R-:W-:Y:S02]  /*8bb0*/  SHF.R.U64 R22, R23, UR7, R4.reuse ;  /* 0x0000000717167c19 */ /* 0x100fe40008001204 */
[----:B------:R-:W-:-:S03]  /*8bc0*/  SHF.R.U32.HI R25, RZ, UR7, R4 ;  /* 0x00000007ff197c19 */ /* 0x000fc60008011604 */
[----:B------:R-:W-:Y:S02]  /*8bd0*/  IMAD.MOV.U32 R4, RZ, RZ, R22 ;  /* 0x000000ffff047224 */ /* 0x000fe400078e0016 */
[----:B------:R-:W-:Y:S01]  /*8be0*/  IMAD.MOV.U32 R5, RZ, RZ, R25 ;  /* 0x000000ffff057224 */ /* 0x000fe200078e0019 */
[----:B-1----:R-:W-:Y:S06]  /*8bf0*/  @!P0 BRA `(.L_x_174) ;  /* 0x0000000000288947 */ /* 0x002fec0003800000 */
        /* <DEDUP_REMOVED lines=10> */
.L_x_174:
[----:B------:R-:W-:Y:S01]  /*8ca0*/  ISETP.NE.AND P0, PT, R2, 0x1, PT ;  /* 0x000000010200780c */ /* 0x000fe20003f05270 */
[----:B------:R-:W-:Y:S01]  /*8cb0*/  ULDC UR7, c[0x0][0x648] ;  /* 0x0001920000077ab9 */ /* 0x000fe20000000800 */
[----:B------:R-:W-:Y:S01]  /*8cc0*/  LOP3.LUT R23, R23, UR6, RZ, 0xc0, !PT ;  /* 0x0000000617177c12 */ /* 0x000fe2000f8ec0ff */
[----:B--2---:R-:W-:Y:S01]  /*8cd0*/  IMAD.MOV R24, RZ, RZ, -R24 ;  /* 0x000000ffff187224 */ /* 0x004fe200078e0a18 */
[----:B------:R-:W-:Y:S01]  /*8ce0*/  SHF.R.U64 R4, R4, UR7, R5 ;  /* 0x0000000704047c19 */ /* 0x000fe20008001205 */
[----:B------:R-:W-:Y:S01]  /*8cf0*/  ULDC UR7, c[0x0][0x638] ;  /* 0x00018e0000077ab9 */ /* 0x000fe20000000800 */
[----:B------:R-:W-:Y:S01]  /*8d00*/  LOP3.LUT R7, R20, UR4, RZ, 0xc0, !PT ;  /* 0x0000000414077c12 */ /* 0x000fe2000f8ec0ff */
[----:B------:R-:W-:Y:S01]  /*8d10*/  ULDC UR8, c[0x0][0x610] ;  /* 0x0001840000087ab9 */ /* 0x000fe20000000800 */
[----:B------:R-:W-:Y:S02]  /*8d20*/  IMAD.MOV.U32 R6, RZ, RZ, R15 ;  /* 0x000000ffff067224 */ /* 0x000fe400078e000f */
[----:B------:R-:W-:-:S02]  /*8d30*/  IMAD.MOV R5, RZ, RZ, -R4 ;  /* 0x000000ffff057224 */ /* 0x000fc400078e0a04 */
[----:B------:R-:W-:Y:S02]  /*8d40*/  IMAD R4, R4, UR5, R23 ;  /* 0x0000000504047c24 */ /* 0x000fe4000f8e0217 */
[----:B0-----:R-:W-:Y:S02]  /*8d50*/  @P0 IMAD R19, R21, R24, R14 ;  /* 0x0000001815130224 */ /* 0x001fe400078e020e */
[----:B------:R-:W-:Y:S01]  /*8d60*/  IMAD R22, R5, UR7, R22 ;  /* 0x0000000705167c24 */ /* 0x000fe2000f8e0216 */
[----:B------:R-:W-:Y:S01]  /*8d70*/  ULDC UR7, c[0x0][0x600] ;  /* 0x0001800000077ab9 */ /* 0x000fe20000000800 */
[----:B------:R-:W-:Y:S02]  /*8d80*/  IMAD R21, R4, UR8, R19 ;  /* 0x0000000804157c24 */ /* 0x000fe4000f8e0213 */
[----:B------:R-:W-:Y:S02]  /*8d90*/  IMAD R22, R22, UR7, R7 ;  /* 0x0000000716167c24 */ /* 0x000fe4000f8e0207 */
[----:B------:R-:W-:-:S03]  /*8da0*/  IMAD.MOV.U32 R4, RZ, RZ, 0x1 ;  /* 0x00000001ff047424 */ /* 0x000fc600078e00ff */
[----:B------:R-:W-:Y:S02]  /*8db0*/  SEL R19, R22, R21, !P0 ;  /* 0x0000001516137207 */ /* 0x000fe40004000000 */
[----:B------:R-:W-:-:S07]  /*8dc0*/  SEL R21, R21, R22, !P0 ;  /* 0x0000001615157207 */ /* 0x000fce0004000000 */
.L_x_172:
[----:B------:R-:W-:Y:S05]  /*8dd0*/  BSYNC B1 ;  /* 0x0000000000017941 */ /* 0x000fea0003800000 */
.L_x_171:
[----:B------:R-:W-:-:S13]  /*8de0*/  LOP3.LUT P0, RZ, R4, 0xff, RZ, 0xc0, !PT ;  /* 0x000000ff04ff7812 */ /* 0x000fda000780c0ff */
[----:B------:R-:W-:Y:S05]  /*8df0*/  @P0 BRA `(.L_x_175) ;  /* 0xfffffff400080947 */ /* 0x000fea000383ffff */
[----:B------:R-:W-:Y:S05]  /*8e00*/  BSYNC B0 ;  /* 0x0000000000007941 */ /* 0x000fea0003800000 */
.L_x_164:
[----:B------:R-:W-:-:S03]  /*8e10*/  UMOV UR7, 0xffffffff ;  /* 0xffffffff00077882 */ /* 0x000fc60000000000 */
[----:B------:R-:W-:Y:S05]  /*8e20*/  BRA.DIV UR7, `(.L_x_176) ;  /* 0x0000000207f07947 */ /* 0x000fea000b800000 */
[----:B------:R-:W-:-:S13]  /*8e30*/  ELECT P6, URZ, PT ;  /* 0x00000000003f782f */ /* 0x000fda00038c0000 */
.L_x_189:
[----:B------:R-:W-:Y:S04]  /*8e40*/  BSSY B0, `(.L_x_177) ;  /* 0x0000022000007945 */ /* 0x000fe80003800000 */
[----:B------:R-:W-:Y:S05]  /*8e50*/  @!P6 BRA `(.L_x_178) ;  /* 0x000000000080e947 */ /* 0x000fea0003800000 */
[----:B------:R-:W-:-:S04]  /*8e60*/  LOP3.LUT R18, R18, 0x2, RZ, 0xfc, !PT ;  /* 0x0000000212127812 */ /* 0x000fc800078efcff */
[----:B------:R-:W-:-:S13]  /*8e70*/  ISETP.NE.AND P0, PT, R18, 0x3, PT ;  /* 0x000000031200780c */ /* 0x000fda0003f05270 */
[----:B------:R-:W-:Y:S05]  /*8e80*/  @!P0 BRA `(.L_x_179) ;  /* 0x0000000000048947 */ /* 0x000fea0003800000 */
[----:B------:R-:W-:Y:S01]  /*8e90*/  BPT.TRAP 0x1 ;  /* 0x000000040000795c */ /* 0x000fe20000300000 */
.L_x_179:
[----:B------:R-:W0:Y:S01]  /*8ea0*/  S2R R5, SR_CgaCtaId ;  /* 0x0000000000057919 */ /* 0x000e220000008800 */
[----:B------:R-:W-:Y:S02]  /*8eb0*/  MOV R0, 0x400 ;  /* 0x0000040000007802 */ /* 0x000fe40000000f00 */
[----:B------:R-:W-:Y:S02]  /*8ec0*/  SHF.L.U32 R2, R3, 0x1f, RZ ;  /* 0x0000001f03027819 */ /* 0x000fe400000006ff */
[----:B0-----:R-:W-:-:S05]  /*8ed0*/  LEA R5, R5, R0, 0x18 ;  /* 0x0000000005057211 */ /* 0x001fca00078ec0ff */
[----:B------:R-:W-:-:S04]  /*8ee0*/  VIADD R5, R5, 0x18 ;  /* 0x0000001805057836 */ /* 0x000fc80000000000 */
[C---:B------:R-:W-:Y:S02]  /*8ef0*/  IMAD R7, R8.reuse, 0x8, R5 ;  /* 0x0000000808077824 */ /* 0x040fe400078e0205 */
[----:B------:R-:W-:Y:S02]  /*8f00*/  VIADD R8, R8, 0x1 ;  /* 0x0000000108087836 */ /* 0x000fe40000000000 */
[----:B------:R-:W0:Y:S03]  /*8f10*/  SYNCS.PHASECHK.TRANS64.TRYWAIT P0, [R7+URZ], R2 ;  /* 0x00000002070075a7 */ /* 0x000e26000800017f */
[----:B------:R-:W-:-:S04]  /*8f20*/  ISETP.NE.AND P1, PT, R8, 0x3, PT ;  /* 0x000000030800780c */ /* 0x000fc80003f25270 */
[----:B------:R-:W-:Y:S02]  /*8f30*/  SEL R0, RZ, 0x1, P1 ;  /* 0x00000001ff007807 */ /* 0x000fe40000800000 */
[----:B------:R-:W-:Y:S02]  /*8f40*/  SEL R8, R8, RZ, P1 ;  /* 0x000000ff08087207 */ /* 0x000fe40000800000 */
[----:B------:R-:W-:-:S03]  /*8f50*/  LOP3.LUT R9, R3, R0, RZ, 0x3c, !PT ;  /* 0x0000000003097212 */ /* 0x000fc600078e3cff */
[----:B------:R-:W-:Y:S01]  /*8f60*/  IMAD R4, R8, 0x8, R5 ;  /* 0x0000000808047824 */ /* 0x000fe200078e0205 */
[----:B------:R-:W-:Y:S01]  /*8f70*/  SHF.L.U32 R3, R9, 0x1f, RZ ;  /* 0x0000001f09037819 */ /* 0x000fe200000006ff */
[----:B0-----:R-:W-:Y:S06]  /*8f80*/  @!P0 BRA `(.L_x_180) ;  /* 0x0000000000b88947 */ /* 0x001fec0003800000 */
.L_x_190:
[----:B------:R-:W1:Y:S01]  /*8f90*/  SYNCS.PHASECHK.TRANS64.TRYWAIT P0, [R4+URZ], R3 ;  /* 0x00000003040075a7 */ /* 0x000e62000800017f */
[----:B------:R-:W-:-:S05]  /*8fa0*/  VIADD R0, R8, 0x1 ;  /* 0x0000000108007836 */ /* 0x000fca0000000000 */
[----:B------:R-:W-:-:S04]  /*8fb0*/  ISETP.NE.AND P1, PT, R0, 0x3, PT ;  /* 0x000000030000780c */ /* 0x000fc80003f25270 */
[----:B0-----:R-:W-:Y:S02]  /*8fc0*/  SEL R2, RZ, 0x1, P1 ;  /* 0x00000001ff027807 */ /* 0x001fe40000800000 */
[----:B------:R-:W-:Y:S02]  /*8fd0*/  SEL R0, R0, RZ, P1 ;  /* 0x000000ff00007207 */ /* 0x000fe40000800000 */
[----:B------:R-:W-:Y:S01]  /*8fe0*/  LOP3.LUT R2, R9, R2, RZ, 0x3c, !PT ;  /* 0x0000000209027212 */ /* 0x000fe200078e3cff */
[----:B-1----:R-:W-:Y:S06]  /*8ff0*/  @!P0 BRA `(.L_x_181) ;  /* 0x0000000000b08947 */ /* 0x002fec0003800000 */
.L_x_191:
[----:B------:R-:W-:Y:S01]  /*9000*/  IMAD R5, R0, 0x8, R5 ;  /* 0x0000000800057824 */ /* 0x000fe200078e0205 */
[----:B------:R-:W-:-:S07]  /*9010*/  SHF.L.U32 R0, R2, 0x1f, RZ ;  /* 0x0000001f02007819 */ /* 0x000fce00000006ff */
.L_x_182:
[----:B-1----:R1:W2:Y:S02]  /*9020*/  SYNCS.PHASECHK.TRANS64.TRYWAIT P0, [R5+URZ], R0 ;  /* 0x00000000050075a7 */ /* 0x0022a4000800017f */
[----:B--2---:R-:W-:Y:S05]  /*9030*/  @!P0 NANOSLEEP.SYNCS 0x989680 ;  /* 0x009896800000895d */ /* 0x004fea0003900000 */
[----:B------:R-:W2:Y:S02]  /*9040*/  @!P0 SYNCS.PHASECHK.TRANS64 P0, [R5+URZ], R0 ;  /* 0x00000000050085a7 */ /* 0x000ea4000800007f */
[----:B--2---:R-:W-:Y:S05]  /*9050*/  @!P0 BRA `(.L_x_182) ;  /* 0xfffffffc00f08947 */ /* 0x004fea000383ffff */
.L_x_178:
[----:B------:R-:W-:Y:S05]  /*9060*/  BSYNC B0 ;  /* 0x0000000000007941 */ /* 0x000fea0003800000 */
.L_x_177:
[----:B------:R-:W-:Y:S05]  /*9070*/  EXIT ;  /* 0x000000000000794d */ /* 0x000fea0003800000 */
.L_x_21:
[----:B-1----:R1:W2:Y:S02]  /*9080*/  SYNCS.PHASECHK.TRANS64.TRYWAIT P1, [R3+URZ], R0 ;  /* 0x00000000030075a7 */ /* 0x0022a4000802017f */
[----:B--2---:R-:W-:Y:S05]  /*9090*/  @!P1 NANOSLEEP.SYNCS 0x989680 ;  /* 0x009896800000995d */ /* 0x004fea0003900000 */
[----:B------:R-:W2:Y:S02]  /*90a0*/  @!P1 SYNCS.PHASECHK.TRANS64 P1, [R3+URZ], R0 ;  /* 0x00000000030095a7 */ /* 0x000ea4000802007f */
[----:B--2---:R-:W-:Y:S05]  /*90b0*/  @!P1 BRA `(.L_x_21) ;  /* 0xfffffffc00f09947 */ /* 0x004fea000383ffff */
[----:B------:R-:W-:Y:S05]  /*90c0*/  BRA `(.L_x_20) ;  /* 0xffffff8400a47947 */ /* 0x000fea000383ffff */
.L_x_26:
[----:B-1----:R1:W2:Y:S02]  /*90d0*/  SYNCS.PHASECHK.TRANS64.TRYWAIT P1, [R5+URZ], R4 ;  /* 0x00000004050075a7 */ /* 0x0022a4000802017f */
[----:B--2---:R-:W-:Y:S05]  /*90e0*/  @!P1 NANOSLEEP.SYNCS 0x989680 ;  /* 0x009896800000995d */ /* 0x004fea0003900000 */
[----:B------:R-:W2:Y:S02]  /*90f0*/  @!P1 SYNCS.PHASECHK.TRANS64 P1, [R5+URZ], R4 ;  /* 0x00000004050095a7 */ /* 0x000ea4000802007f */
[----:B--2---:R-:W-:Y:S05]  /*9100*/  @!P1 BRA `(.L_x_26) ;  /* 0xfffffffc00f09947 */ /* 0x004fea000383ffff */
[----:B------:R-:W-:Y:S05]  /*9110*/  BRA `(.L_x_25) ;  /* 0xffffff8c00b47947 */ /* 0x000fea000383ffff */
.L_x_165:
[----:B------:R-:W-:Y:S01]  /*9120*/  BSSY B1, `(.L_x_183) ;  /* 0x0000006000017945 */ /* 0x000fe20003800000 */
[----:B------:R-:W-:-:S07]  /*9130*/  IMAD.MOV.U32 R15, RZ, RZ, -0x1 ;  /* 0xffffffffff0f7424 */ /* 0x000fce00078e00ff */
[----:B------:R-:W-:Y:S05]  /*9140*/  WARPSYNC.COLLECTIVE R15, `(.L_x_184) ;  /* 0x000000000f0c7348 */ /* 0x000fea0003c00000 */
[----:B------:R-:W-:Y:S02]  /*9150*/  ELECT P6, UR62, PT ;  /* 0x00000000003e782f */ /* 0x000fe400038c0000 */
[----:B------:R-:W-:Y:S01]  /*9160*/  MOV R14, UR62 ;  /* 0x0000003e000e7c02 */ /* 0x000fe20008000f00 */
[----:B------:R-:W-:Y:S10]  /*9170*/  ENDCOLLECTIVE ;  /* 0x000000000000791b */ /* 0x000ff40003800000 */
.L_x_184:
[----:B------:R-:W-:Y:S05]  /*9180*/  BSYNC B1 ;  /* 0x0000000000017941 */ /* 0x000fea0003800000 */
.L_x_183:
[----:B------:R-:W-:Y:S05]  /*9190*/  BRA `(.L_x_185) ;  /* 0xfffffff0002c7947 */ /* 0x000fea000383ffff */
.L_x_168:
[----:B-1----:R1:W2:Y:S02]  /*91a0*/  SYNCS.PHASECHK.TRANS64.TRYWAIT P0, [R23+URZ+0x18], R14 ;  /* 0x0000180e170075a7 */ /* 0x0022a4000800017f */
[----:B--2---:R-:W-:Y:S05]  /*91b0*/  @!P0 NANOSLEEP.SYNCS 0x989680 ;  /* 0x009896800000895d */ /* 0x004fea0003900000 */
[----:B------:R-:W2:Y:S02]  /*91c0*/  @!P0 SYNCS.PHASECHK.TRANS64 P0, [R23+URZ+0x18], R14 ;  /* 0x0000180e170085a7 */ /* 0x000ea4000800007f */
[----:B--2---:R-:W-:Y:S05]  /*91d0*/  @!P0 BRA `(.L_x_168) ;  /* 0xfffffffc00f08947 */ /* 0x004fea000383ffff */
[----:B------:R-:W-:Y:S05]  /*91e0*/  BRA `(.L_x_186) ;  /* 0xfffffff0006c7947 */ /* 0x000fea000383ffff */
.L_x_176:
[----:B------:R-:W-:Y:S01]  /*91f0*/  BSSY B0, `(.L_x_187) ;  /* 0x0000006000007945 */ /* 0x000fe20003800000 */
[----:B------:R-:W-:-:S07]  /*9200*/  IMAD.MOV.U32 R15, RZ, RZ, -0x1 ;  /* 0xffffffffff0f7424 */ /* 0x000fce00078e00ff */
[----:B------:R-:W-:Y:S05]  /*9210*/  WARPSYNC.COLLECTIVE R15, `(.L_x_188) ;  /* 0x000000000f0c7348 */ /* 0x000fea0003c00000 */
[----:B------:R-:W-:Y:S02]  /*9220*/  ELECT P6, UR62, PT ;  /* 0x00000000003e782f */ /* 0x000fe400038c0000 */
[----:B------:R-:W-:Y:S01]  /*9230*/  MOV R14, UR62 ;  /* 0x0000003e000e7c02 */ /* 0x000fe20008000f00 */
[----:B------:R-:W-:Y:S10]  /*9240*/  ENDCOLLECTIVE ;  /* 0x000000000000791b */ /* 0x000ff40003800000 */
.L_x_188:
[----:B------:R-:W-:Y:S05]  /*9250*/  BSYNC B0 ;  /* 0x0000000000007941 */ /* 0x000fea0003800000 */
.L_x_187:
[----:B------:R-:W-:Y:S05]  /*9260*/  BRA `(.L_x_189) ;  /* 0xfffffff800f47947 */ /* 0x000fea000383ffff */
.L_x_180:
[----:B0-----:R0:W1:Y:S02]  /*9270*/  SYNCS.PHASECHK.TRANS64.TRYWAIT P0, [R7+URZ], R2 ;  /* 0x00000002070075a7 */ /* 0x001064000800017f */
[----:B-1----:R-:W-:Y:S05]  /*9280*/  @!P0 NANOSLEEP.SYNCS 0x989680 ;  /* 0x009896800000895d */ /* 0x002fea0003900000 */
[----:B------:R-:W1:Y:S02]  /*9290*/  @!P0 SYNCS.PHASECHK.TRANS64 P0, [R7+URZ], R2 ;  /* 0x00000002070085a7 */ /* 0x000e64000800007f */
[----:B-1----:R-:W-:Y:S05]  /*92a0*/  @!P0 BRA `(.L_x_180) ;  /* 0xfffffffc00f08947 */ /* 0x002fea000383ffff */
[----:B------:R-:W-:Y:S05]  /*92b0*/  BRA `(.L_x_190) ;  /* 0xfffffffc00347947 */ /* 0x000fea000383ffff */
.L_x_181:
[----:B0-----:R0:W1:Y:S02]  /*92c0*/  SYNCS.PHASECHK.TRANS64.TRYWAIT P0, [R4+URZ], R3 ;  /* 0x00000003040075a7 */ /* 0x001064000800017f */
[----:B-1----:R-:W-:Y:S05]  /*92d0*/  @!P0 NANOSLEEP.SYNCS 0x989680 ;  /* 0x009896800000895d */ /* 0x002fea0003900000 */
[----:B------:R-:W1:Y:S02]  /*92e0*/  @!P0 SYNCS.PHASECHK.TRANS64 P0, [R4+URZ], R3 ;  /* 0x00000003040085a7 */ /* 0x000e64000800007f */
[----:B-1----:R-:W-:Y:S05]  /*92f0*/  @!P0 BRA `(.L_x_181) ;  /* 0xfffffffc00f08947 */ /* 0x002fea000383ffff */
[----:B------:R-:W-:Y:S05]  /*9300*/  BRA `(.L_x_191) ;  /* 0xfffffffc003c7947 */ /* 0x000fea000383ffff */
.L_x_192:
[----:B------:R-:W-:-:S00]  /*9310*/  BRA `(.L_x_192) ;  /* 0xfffffffc00fc7947 */ /* 0x000fc0000383ffff */
[----:B------:R-:W-:-:S00]  /*9320*/  NOP ;  /* 0x0000000000007918 */ /* 0x000fc00000000000 */
        /* <DEDUP_REMOVED lines=13> */
.L_x_193:


//--------------------- .nv.global.init           --------------------------
	.section	.nv.global.init,"aw",@progbits
.nv.global.init:
	.type		$str$22,@object
	.size		$str$22,($str$23 - $str$22)
$str$22:
        /*0000*/ 	.byte	0x6b, 0x5f, 0x74, 0x69, 0x6c, 0x65, 0x5f, 0x63, 0x6f, 0x75, 0x6e, 0x74, 0x20, 0x3e, 0x3d, 0x20
        /*0010*/ 	.byte	0x31, 0x00
	.type		$str$23,@object
	.size		$str$23,(__unnamed_1 - $str$23)
$str$23:
        /*0012*/ 	.byte	0x2f, 0x74, 0x6d, 0x70, 0x2f, 0x63, 0x75, 0x74, 0x6c, 0x61, 0x73, 0x73, 0x5f, 0x73, 0x77, 0x65
        /*0022*/ 	.byte	0x65, 0x70, 0x5f, 0x73, 0x72, 0x63, 0x2f, 0x69, 0x6e, 0x63, 0x6c, 0x75, 0x64, 0x65, 0x2f, 0x63
        /*0032*/ 	.byte	0x75, 0x74, 0x6c, 0x61, 0x73, 0x73, 0x2f, 0x67, 0x65, 0x6d, 0x6d, 0x2f, 0x63, 0x6f, 0x6c, 0x6c
        /*0042*/ 	.byte	0x65, 0x63, 0x74, 0x69, 0x76, 0x65, 0x2f, 0x73, 0x6d, 0x39, 0x30, 0x5f, 0x6d, 0x6d, 0x61, 0x5f
        /*0052*/ 	.byte	0x74, 0x6d, 0x61, 0x5f, 0x67, 0x6d, 0x6d, 0x61, 0x5f, 0x73, 0x73, 0x5f, 0x77, 0x61, 0x72, 0x70
        /*0062*/ 	.byte	0x73, 0x70, 0x65, 0x63, 0x69, 0x61, 0x6c, 0x69, 0x7a, 0x65, 0x64, 0x2e, 0x68, 0x70, 0x70, 0x00
	.type		__unnamed_1,@object
	.size		__unnamed_1,(.L_0 - __unnamed_1)
__unnamed_1:
        /*0072*/ 	.byte	0x76, 0x6f, 0x69, 0x64, 0x20, 0x63, 0x75, 0x74, 0x6c, 0x61, 0x73, 0x73, 0x3a, 0x3a, 0x67, 0x65
        /* <DEDUP_REMOVED lines=180> */
        /*0bc2*/ 	.byte	0x74, 0x65, 0x3a, 0x3a, 0x69, 0x64, 0x65, 0x6e, 0x74, 0x69, 0x74, 0x79, 0x5d, 0x00
.L_0:


//--------------------- .nv.shared._ZN7cutlass13device_kernelINS_4gemm6kernel13GemmUniversalIN4cute5tupleIJiiiiEEENS1_10collective13CollectiveMmaINS1_34MainloopSm90TmaGmmaWarpSpecializedILi3ENS5_IJNS4_1CILi1EEENSA_ILi2EEESB_EEENS1_35KernelTmaWarpSpecializedCooperativeEEENS5_IJNSA_ILi256EEENSA_ILi64EEENSA_ILi128EEEEEENS_10bfloat16_tENS5_IJlSB_lEEESK_SL_NS4_8TiledMMAINS4_8MMA_AtomIJNS4_4SM904GMMA27MMA_64x64x16_F32BF16BF16_SSILNSP_5MajorE0ELSR_0ELNSP_7ScaleInE1ELSS_1EEEEEENS4_6LayoutINS5_IJSC_SB_SB_EEENS5_IJSB_NSA_ILi0EEESX_EEEEENS5_IJNS4_10UnderscoreES10_S10_EEEEENS4_23SM90_TMA_LOAD_MULTICASTENS4_14ComposedLayoutINS4_7SwizzleILi3ELi4ELi3EEENS4_18smem_ptr_flag_bitsILi16EEENSV_INS5_IJNSA_ILi8EEESH_EEENS5_IJSH_SB_EEEEEEEvNS4_8identityENS4_13SM90_TMA_LOADES1D_vS1E_EENS_8epilogue10collective6detail29Sm90TmaWarpSpecializedAdapterINS1I_15DefaultEpilogueISK_SL_SL_NS1H_6thread17LinearCombinationISK_Li1EffLNS1M_9ScaleType4KindE0ELNS_15FloatRoundStyleE2ESK_EENS1_15EpilogueDefaultEEEEEvvEEEEvNT_6ParamsE --------------------------
	.section	.nv.shared._ZN7cutlass13device_kernelINS_4gemm6kernel13GemmUniversalIN4cute5tupleIJiiiiEEENS1_10collective13CollectiveMmaINS1_34MainloopSm90TmaGmmaWarpSpecializedILi3ENS5_IJNS4_1CILi1EEENSA_ILi2EEESB_EEENS1_35KernelTmaWarpSpecializedCooperativeEEENS5_IJNSA_ILi256EEENSA_ILi64EEENSA_ILi128EEEEEENS_10bfloat16_tENS5_IJlSB_lEEESK_SL_NS4_8TiledMMAINS4_8MMA_AtomIJNS4_4SM904GMMA27MMA_64x64x16_F32BF16BF16_SSILNSP_5MajorE0ELSR_0ELNSP_7ScaleInE1ELSS_1EEEEEENS4_6LayoutINS5_IJSC_SB_SB_EEENS5_IJSB_NSA_ILi0EEESX_EEEEENS5_IJNS4_10UnderscoreES10_S10_EEEEENS4_23SM90_TMA_LOAD_MULTICASTENS4_14ComposedLayoutINS4_7SwizzleILi3ELi4ELi3EEENS4_18smem_ptr_flag_bitsILi16EEENSV_INS5_IJNSA_ILi8EEESH_EEENS5_IJSH_SB_EEEEEEEvNS4_8identityENS4_13SM90_TMA_LOADES1D_vS1E_EENS_8epilogue10collective6detail29Sm90TmaWarpSpecializedAdapterINS1I_15DefaultEpilogueISK_SL_SL_NS1H_6thread17LinearCombinationISK_Li1EffLNS1M_9ScaleType4KindE0ELNS_15FloatRoundStyleE2ESK_EENS1_15EpilogueDefaultEEEEEvvEEEEvNT_6ParamsE,"aw",@nobits
	.sectionflags	@""
	.align	16
	.zero		1024


//--------------------- .nv.shared.reserved.0     --------------------------
	.section	.nv.shared.reserved.0,"aw",@nobits
	.weak		__nv_reservedSMEM_offset_0_alias
	.size		__nv_reservedSMEM_offset_0_alias, 0, 0
	.other		__nv_reservedSMEM_offset_0_alias,@"STO_CUDA_RESERVED_SHARED STV_DEFAULT"
__nv_reservedSMEM_offset_0_alias:
	.zero		0


//--------------------- .nv.global                --------------------------
	.section	.nv.global,"aw",@nobits
.nv.global:
	.type		_ZN39_INTERNAL_1ba11725_4_k_cu_0f088e7e_29044cute1_E,@object
	.size		_ZN39_INTERNAL_1ba11725_4_k_cu_0f088e7e_29044cute1_E,(_ZN39_INTERNAL_1ba11725_4_k_cu_0f088e7e_29044cuda3std3__45__cpo6cbeginE - _ZN39_INTERNAL_1ba11725_4_k_cu_0f088e7e_29044cute1_E)
_ZN39_INTERNAL_1ba11725_4_k_cu_0f088e7e_29044cute1_E:
	.zero		1
	.type		_ZN39_INTERNAL_1ba11725_4_k_cu_0f088e7e_29044cuda3std3__45__cpo6cbeginE,@object
	.size		_ZN39_INTERNAL_1ba11725_4_k_cu_0f088e7e_29044cuda3std3__45__cpo6cbeginE,(_ZN39_INTERNAL_1ba11725_4_k_cu_0f088e7e_29044cuda3std3__48in_placeE - _ZN39_INTERNAL_1ba11725_4_k_cu_0f088e7e_29044cuda3std3__45__cpo6cbeginE)
_ZN39_INTERNAL_1ba11725_4_k_cu_0f088e7e_29044cuda3std3__45__cpo6cbeginE:
	.zero		1
	.type		_ZN39_INTERNAL_1ba11725_4_k_cu_0f088e7e_29044cuda3std3__48in_placeE,@object
	.size		_ZN39_INTERNAL_1ba11725_4_k_cu_0f088e7e_29044cuda3std3__48in_placeE,(_ZN39_INTERNAL_1ba11725_4_k_cu_0f088e7e_29044cuda3std6ranges3__45__cpo9iter_moveE - _ZN39_INTERNAL_1ba11725_4_k_cu_0f088e7e_29044cuda3std3__48in_placeE)
_ZN39_INTERNAL_1ba11725_4_k_cu_0f088e7e_29044cuda3std3__48in_placeE:
	.zero		1
	.type		_ZN39_INTERNAL_1ba11725_4_k_cu_0f088e7e_29044cuda3std6ranges3__45__cpo9iter_moveE,@object
	.size		_ZN39_INTERNAL_1ba11725_4_k_cu_0f088e7e_29044cuda3std6ranges3__45__cpo9iter_moveE,(_ZN39_INTERNAL_1ba11725_4_k_cu_0f088e7e_29044cuda3std3__45__cpo5beginE - _ZN39_INTERNAL_1ba11725_4_k_cu_0f088e7e_29044cuda3std6ranges3__45__cpo9iter_moveE)
_ZN39_INTERNAL_1ba11725_4_k_cu_0f088e7e_29044cuda3std6ranges3__45__cpo9iter_moveE:
	.zero		1
	.type		_ZN39_INTERNAL_1ba11725_4_k_cu_0f088e7e_29044cuda3std3__45__cpo5beginE,@object
	.size		_ZN39_INTERNAL_1ba11725_4_k_cu_0f088e7e_29044cuda3std3__45__cpo5beginE,(_ZN39_INTERNAL_1ba11725_4_k_cu_0f088e7e_29044cuda3std3__441_GLOBAL__N__1ba11725_4_k_cu_0f088e7e_29046ignoreE - _ZN39_INTERNAL_1ba11725_4_k_cu_0f088e7e_29044cuda3std3__45__cpo5beginE)
_ZN39_INTERNAL_1ba11725_4_k_cu_0f088e7e_29044cuda3std3__45__cpo5beginE:
	.zero		1
	.type		_ZN39_INTERNAL_1ba11725_4_k_cu_0f088e7e_29044cuda3std3__441_GLOBAL__N__1ba11725_4_k_cu_0f088e7e_29046ignoreE,@object
	.size		_ZN39_INTERNAL_1ba11725_4_k_cu_0f088e7e_29044cuda3std3__441_GLOBAL__N__1ba11725_4_k_cu_0f088e7e_29046ignoreE,(_ZN39_INTERNAL_1ba11725_4_k_cu_0f088e7e_29044cute7productE - _ZN39_INTERNAL_1ba11725_4_k_cu_0f088e7e_29044cuda3std3__441_GLOBAL__N__1ba11725_4_k_cu_0f088e7e_29046ignoreE)
_ZN39_INTERNAL_1ba11725_4_k_cu_0f088e7e_29044cuda3std3__441_GLOBAL__N__1ba11725_4_k_cu_0f088e7e_29046ignoreE:
	.zero		1
	.type		_ZN39_INTERNAL_1ba11725_4_k_cu_0f088e7e_29044cute7productE,@object
	.size		_ZN39_INTERNAL_1ba11725_4_k_cu_0f088e7e_29044cute7productE,(_ZN39_INTERNAL_1ba11725_4_k_cu_0f088e7e_29044cuda3std3__45__cpo3endE - _ZN39_INTERNAL_1ba11725_4_k_cu_0f088e7e_29044cute7productE)
_ZN39_INTERNAL_1ba11725_4_k_cu_0f088e7e_29044cute7productE:
	.zero		1
	.type		_ZN39_INTERNAL_1ba11725_4_k_cu_0f088e7e_29044cuda3std3__45__cpo3endE,@object
	.size		_ZN39_INTERNAL_1ba11725_4_k_cu_0f088e7e_29044cuda3std3__45__cpo3endE,(_ZN39_INTERNAL_1ba11725_4_k_cu_0f088e7e_29044cuda3std3__419piecewise_constructE - _ZN39_INTERNAL_1ba11725_4_k_cu_0f088e7e_29044cuda3std3__45__cpo3endE)
_ZN39_INTERNAL_1ba11725_4_k_cu_0f088e7e_29044cuda3std3__45__cpo3endE:
	.zero		1
	.type		_ZN39_INTERNAL_1ba11725_4_k_cu_0f088e7e_29044cuda3std3__419piecewise_constructE,@object
	.size		_ZN39_INTERNAL_1ba11725_4_k_cu_0f088e7e_29044cuda3std3__419piecewise_constructE,(_ZN39_INTERNAL_1ba11725_4_k_cu_0f088e7e_29044cuda3std3__45__cpo4cendE - _ZN39_INTERNAL_1ba11725_4_k_cu_0f088e7e_29044cuda3std3__419piecewise_constructE)
_ZN39_INTERNAL_1ba11725_4_k_cu_0f088e7e_29044cuda3std3__419piecewise_constructE:
	.zero		1
	.type		_ZN39_INTERNAL_1ba11725_4_k_cu_0f088e7e_29044cuda3std3__45__cpo4cendE,@object
	.size		_ZN39_INTERNAL_1ba11725_4_k_cu_0f088e7e_29044cuda3std3__45__cpo4cendE,(_ZN39_INTERNAL_1ba11725_4_k_cu_0f088e7e_29044cuda3std6ranges3__45__cpo4swapE - _ZN39_INTERNAL_1ba11725_4_k_cu_0f088e7e_29044cuda3std3__45__cpo4cendE)
_ZN39_INTERNAL_1ba11725_4_k_cu_0f088e7e_29044cuda3std3__45__cpo4cendE:
	.zero		1
	.type		_ZN39_INTERNAL_1ba11725_4_k_cu_0f088e7e_29044cuda3std6ranges3__45__cpo4swapE,@object
	.size		_ZN39_INTERNAL_1ba11725_4_k_cu_0f088e7e_29044cuda3std6ranges3__45__cpo4swapE,(.L_8 - _ZN39_INTERNAL_1ba11725_4_k_cu_0f088e7e_29044cuda3std6ranges3__45__cpo4swapE)
_ZN39_INTERNAL_1ba11725_4_k_cu_0f088e7e_29044cuda3std6ranges3__45__cpo4swapE:
	.zero		1
.L_8:


//--------------------- .nv.constant0._ZN7cutlass13device_kernelINS_4gemm6kernel13GemmUniversalIN4cute5tupleIJiiiiEEENS1_10collective13CollectiveMmaINS1_34MainloopSm90TmaGmmaWarpSpecializedILi3ENS5_IJNS4_1CILi1EEENSA_ILi2EEESB_EEENS1_35KernelTmaWarpSpecializedCooperativeEEENS5_IJNSA_ILi256EEENSA_ILi64EEENSA_ILi128EEEEEENS_10bfloat16_tENS5_IJlSB_lEEESK_SL_NS4_8TiledMMAINS4_8MMA_AtomIJNS4_4SM904GMMA27MMA_64x64x16_F32BF16BF16_SSILNSP_5MajorE0ELSR_0ELNSP_7ScaleInE1ELSS_1EEEEEENS4_6LayoutINS5_IJSC_SB_SB_EEENS5_IJSB_NSA_ILi0EEESX_EEEEENS5_IJNS4_10UnderscoreES10_S10_EEEEENS4_23SM90_TMA_LOAD_MULTICASTENS4_14ComposedLayoutINS4_7SwizzleILi3ELi4ELi3EEENS4_18smem_ptr_flag_bitsILi16EEENSV_INS5_IJNSA_ILi8EEESH_EEENS5_IJSH_SB_EEEEEEEvNS4_8identityENS4_13SM90_TMA_LOADES1D_vS1E_EENS_8epilogue10collective6detail29Sm90TmaWarpSpecializedAdapterINS1I_15DefaultEpilogueISK_SL_SL_NS1H_6thread17LinearCombinationISK_Li1EffLNS1M_9ScaleType4KindE0ELNS_15FloatRoundStyleE2ESK_EENS1_15EpilogueDefaultEEEEEvvEEEEvNT_6ParamsE --------------------------
	.section	.nv.constant0._ZN7cutlass13device_kernelINS_4gemm6kernel13GemmUniversalIN4cute5tupleIJiiiiEEENS1_10collective13CollectiveMmaINS1_34MainloopSm90TmaGmmaWarpSpecializedILi3ENS5_IJNS4_1CILi1EEENSA_ILi2EEESB_EEENS1_35KernelTmaWarpSpecializedCooperativeEEENS5_IJNSA_ILi256EEENSA_ILi64EEENSA_ILi128EEEEEENS_10bfloat16_tENS5_IJlSB_lEEESK_SL_NS4_8TiledMMAINS4_8MMA_AtomIJNS4_4SM904GMMA27MMA_64x64x16_F32BF16BF16_SSILNSP_5MajorE0ELSR_0ELNSP_7ScaleInE1ELSS_1EEEEEENS4_6LayoutINS5_IJSC_SB_SB_EEENS5_IJSB_NSA_ILi0EEESX_EEEEENS5_IJNS4_10UnderscoreES10_S10_EEEEENS4_23SM90_TMA_LOAD_MULTICASTENS4_14ComposedLayoutINS4_7SwizzleILi3ELi4ELi3EEENS4_18smem_ptr_flag_bitsILi16EEENSV_INS5_IJNSA_ILi8EEESH_EEENS5_IJSH_SB_EEEEEEEvNS4_8identityENS4_13SM90_TMA_LOADES1D_vS1E_EENS_8epilogue10collective6detail29Sm90TmaWarpSpecializedAdapterINS1I_15DefaultEpilogueISK_SL_SL_NS1H_6thread17LinearCombinationISK_Li1EffLNS1M_9ScaleType4KindE0ELNS_15FloatRoundStyleE2ESK_EENS1_15EpilogueDefaultEEEEEvvEEEEvNT_6ParamsE,"a",@progbits
	.sectionflags	@""
	.align	4
.nv.constant0._ZN7cutlass13device_kernelINS_4gemm6kernel13GemmUniversalIN4cute5tupleIJiiiiEEENS1_10collective13CollectiveMmaINS1_34MainloopSm90TmaGmmaWarpSpecializedILi3ENS5_IJNS4_1CILi1EEENSA_ILi2EEESB_EEENS1_35KernelTmaWarpSpecializedCooperativeEEENS5_IJNSA_ILi256EEENSA_ILi64EEENSA_ILi128EEEEEENS_10bfloat16_tENS5_IJlSB_lEEESK_SL_NS4_8TiledMMAINS4_8MMA_AtomIJNS4_4SM904GMMA27MMA_64x64x16_F32BF16BF16_SSILNSP_5MajorE0ELSR_0ELNSP_7ScaleInE1ELSS_1EEEEEENS4_6LayoutINS5_IJSC_SB_SB_EEENS5_IJSB_NSA_ILi0EEESX_EEEEENS5_IJNS4_10UnderscoreES10_S10_EEEEENS4_23SM90_TMA_LOAD_MULTICASTENS4_14ComposedLayoutINS4_7SwizzleILi3ELi4ELi3EEENS4_18smem_ptr_flag_bitsILi16EEENSV_INS5_IJNSA_ILi8EEESH_EEENS5_IJSH_SB_EEEEEEEvNS4_8identityENS4_13SM90_TMA_LOADES1D_vS1E_EENS_8epilogue10collective6detail29Sm90TmaWarpSpecializedAdapterINS1I_15DefaultEpilogueISK_SL_SL_NS1H_6thread17LinearCombinationISK_Li1EffLNS1M_9ScaleType4KindE0ELNS_15FloatRoundStyleE2ESK_EENS1_15EpilogueDefaultEEEEEvvEEEEvNT_6ParamsE:
	.zero		1664


//--------------------- SYMBOLS --------------------------

	.type		.nv.reservedSmem.offset0,@object
	.size		.nv.reservedSmem.offset0,0x4
	.type		__assertfail,@function
